	.target	sm_90a

	.elftype	@"ET_EXEC"


//--------------------- .note.nv.tkinfo           --------------------------
	.section	.note.nv.tkinfo,"",@"SHT_NOTE"
	.sectionflags	@"SHF_NOTE_NV_TKINFO"
	.tkinfo
        /*0018*/ 	.word	0x00000002
        /*0030*/ 	.string	""
        /*0030*/ 	.string	"ptxas"
        /*0030*/ 	.string	"Cuda compilation tools, release 13.0, V13.0.88"
        /*0030*/ 	.string	"Build cuda_13.0.r13.0/compiler.36424714_0"
        /*0030*/ 	.string	"-arch sm_90a -m 64 "



//--------------------- .note.nv.cuinfo           --------------------------
	.section	.note.nv.cuinfo,"",@"SHT_NOTE"
	.sectionflags	@"SHF_NOTE_NV_CUINFO"
        /*0018*/ 	.short	0x0002
        /*001a*/ 	.short	0x005a
        /*001c*/ 	.short	0x0082
	.zero		2


//--------------------- .nv.info                  --------------------------
	.section	.nv.info,"",@"SHT_CUDA_INFO"
	.align	4


	//----- nvinfo : EIATTR_REGCOUNT
	.align		4
        /*0000*/ 	.byte	0x04, 0x2f
        /*0002*/ 	.short	(.L_15 - .L_14)
	.align		4
.L_14:
        /*0004*/ 	.word	index@(_ZN7cutlass13device_kernelINS_4gemm6kernel13GemmUniversalIN4cute5tupleIJiiiiEEENS1_10collective13CollectiveMmaINS1_34MainloopSm90TmaGmmaWarpSpecializedILi3ENS5_IJNS4_1CILi1EEENSA_ILi2EEESB_EEENS1_35KernelTmaWarpSpecializedCooperativeEEENS5_IJNSA_ILi256EEESG_NSA_ILi32EEEEEENS_6half_tENS5_IJlSB_lEEESJ_SK_NS4_8TiledMMAINS4_8MMA_AtomIJNS4_4SM904GMMA26MMA_64x256x16_F32F16F16_SSILNSO_5MajorE0ELSQ_0ELNSO_7ScaleInE1ELSR_1EEEEEENS4_6LayoutINS5_IJSC_SB_SB_EEENS5_IJSB_NSA_ILi0EEESW_EEEEENS5_IJNS4_10UnderscoreESZ_SZ_EEEEENS4_23SM90_TMA_LOAD_MULTICASTENS4_14ComposedLayoutINS4_7SwizzleILi2ELi4ELi3EEENS4_18smem_ptr_flag_bitsILi16EEENSU_INS5_IJNSA_ILi8EEESH_EEENS5_IJSH_SB_EEEEEEEvNS4_8identityENS4_13SM90_TMA_LOADES1C_vS1D_EENS_8epilogue10collective6detail29Sm90TmaWarpSpecializedAdapterINS1H_15DefaultEpilogueISJ_SK_SK_NS1G_6thread17LinearCombinationISJ_Li1EffLNS1L_9ScaleType4KindE0ELNS_15FloatRoundStyleE2ESJ_EENS1_15EpilogueDefaultEEEEEvvEEEEvNT_6ParamsE)
        /*0008*/ 	.word	0x000000a8


	//----- nvinfo : EIATTR_FRAME_SIZE
	.align		4
.L_15:
        /*000c*/ 	.byte	0x04, 0x11
        /*000e*/ 	.short	(.L_17 - .L_16)
	.align		4
.L_16:
        /*0010*/ 	.word	index@(_ZN7cutlass13device_kernelINS_4gemm6kernel13GemmUniversalIN4cute5tupleIJiiiiEEENS1_10collective13CollectiveMmaINS1_34MainloopSm90TmaGmmaWarpSpecializedILi3ENS5_IJNS4_1CILi1EEENSA_ILi2EEESB_EEENS1_35KernelTmaWarpSpecializedCooperativeEEENS5_IJNSA_ILi256EEESG_NSA_ILi32EEEEEENS_6half_tENS5_IJlSB_lEEESJ_SK_NS4_8TiledMMAINS4_8MMA_AtomIJNS4_4SM904GMMA26MMA_64x256x16_F32F16F16_SSILNSO_5MajorE0ELSQ_0ELNSO_7ScaleInE1ELSR_1EEEEEENS4_6LayoutINS5_IJSC_SB_SB_EEENS5_IJSB_NSA_ILi0EEESW_EEEEENS5_IJNS4_10UnderscoreESZ_SZ_EEEEENS4_23SM90_TMA_LOAD_MULTICASTENS4_14ComposedLayoutINS4_7SwizzleILi2ELi4ELi3EEENS4_18smem_ptr_flag_bitsILi16EEENSU_INS5_IJNSA_ILi8EEESH_EEENS5_IJSH_SB_EEEEEEEvNS4_8identityENS4_13SM90_TMA_LOADES1C_vS1D_EENS_8epilogue10collective6detail29Sm90TmaWarpSpecializedAdapterINS1H_15DefaultEpilogueISJ_SK_SK_NS1G_6thread17LinearCombinationISJ_Li1EffLNS1L_9ScaleType4KindE0ELNS_15FloatRoundStyleE2ESJ_EENS1_15EpilogueDefaultEEEEEvvEEEEvNT_6ParamsE)
        /*0014*/ 	.word	0x000004c0


	//----- nvinfo : EIATTR_MIN_STACK_SIZE
	.align		4
.L_17:
        /*0018*/ 	.byte	0x04, 0x12
        /*001a*/ 	.short	(.L_19 - .L_18)
	.align		4
.L_18:
        /*001c*/ 	.word	index@(_ZN7cutlass13device_kernelINS_4gemm6kernel13GemmUniversalIN4cute5tupleIJiiiiEEENS1_10collective13CollectiveMmaINS1_34MainloopSm90TmaGmmaWarpSpecializedILi3ENS5_IJNS4_1CILi1EEENSA_ILi2EEESB_EEENS1_35KernelTmaWarpSpecializedCooperativeEEENS5_IJNSA_ILi256EEESG_NSA_ILi32EEEEEENS_6half_tENS5_IJlSB_lEEESJ_SK_NS4_8TiledMMAINS4_8MMA_AtomIJNS4_4SM904GMMA26MMA_64x256x16_F32F16F16_SSILNSO_5MajorE0ELSQ_0ELNSO_7ScaleInE1ELSR_1EEEEEENS4_6LayoutINS5_IJSC_SB_SB_EEENS5_IJSB_NSA_ILi0EEESW_EEEEENS5_IJNS4_10UnderscoreESZ_SZ_EEEEENS4_23SM90_TMA_LOAD_MULTICASTENS4_14ComposedLayoutINS4_7SwizzleILi2ELi4ELi3EEENS4_18smem_ptr_flag_bitsILi16EEENSU_INS5_IJNSA_ILi8EEESH_EEENS5_IJSH_SB_EEEEEEEvNS4_8identityENS4_13SM90_TMA_LOADES1C_vS1D_EENS_8epilogue10collective6detail29Sm90TmaWarpSpecializedAdapterINS1H_15DefaultEpilogueISJ_SK_SK_NS1G_6thread17LinearCombinationISJ_Li1EffLNS1L_9ScaleType4KindE0ELNS_15FloatRoundStyleE2ESJ_EENS1_15EpilogueDefaultEEEEEvvEEEEvNT_6ParamsE)
        /*0020*/ 	.word	0x000004c0
.L_19:


//--------------------- .nv.compat                --------------------------
	.section	.nv.compat,"",@"SHT_CUDA_COMPAT_INFO"
	.align	4
        /*0000*/ 	.byte	0x02, 0x09, 0x01, 0x00, 0x02, 0x02, 0x04, 0x00, 0x02, 0x05, 0x05, 0x00, 0x03, 0x07, 0x01, 0x01
        /*0010*/ 	.byte	0x02, 0x03, 0x01, 0x00, 0x02, 0x06, 0x01, 0x00, 0x04, 0x0b, 0x08, 0x00, 0x00, 0x00, 0x00, 0x00
        /*0020*/ 	.byte	0x00, 0x00, 0x00, 0x00


//--------------------- .nv.info._ZN7cutlass13device_kernelINS_4gemm6kernel13GemmUniversalIN4cute5tupleIJiiiiEEENS1_10collective13CollectiveMmaINS1_34MainloopSm90TmaGmmaWarpSpecializedILi3ENS5_IJNS4_1CILi1EEENSA_ILi2EEESB_EEENS1_35KernelTmaWarpSpecializedCooperativeEEENS5_IJNSA_ILi256EEESG_NSA_ILi32EEEEEENS_6half_tENS5_IJlSB_lEEESJ_SK_NS4_8TiledMMAINS4_8MMA_AtomIJNS4_4SM904GMMA26MMA_64x256x16_F32F16F16_SSILNSO_5MajorE0ELSQ_0ELNSO_7ScaleInE1ELSR_1EEEEEENS4_6LayoutINS5_IJSC_SB_SB_EEENS5_IJSB_NSA_ILi0EEESW_EEEEENS5_IJNS4_10UnderscoreESZ_SZ_EEEEENS4_23SM90_TMA_LOAD_MULTICASTENS4_14ComposedLayoutINS4_7SwizzleILi2ELi4ELi3EEENS4_18smem_ptr_flag_bitsILi16EEENSU_INS5_IJNSA_ILi8EEESH_EEENS5_IJSH_SB_EEEEEEEvNS4_8identityENS4_13SM90_TMA_LOADES1C_vS1D_EENS_8epilogue10collective6detail29Sm90TmaWarpSpecializedAdapterINS1H_15DefaultEpilogueISJ_SK_SK_NS1G_6thread17LinearCombinationISJ_Li1EffLNS1L_9ScaleType4KindE0ELNS_15FloatRoundStyleE2ESJ_EENS1_15EpilogueDefaultEEEEEvvEEEEvNT_6ParamsE --------------------------
	.section	.nv.info._ZN7cutlass13device_kernelINS_4gemm6kernel13GemmUniversalIN4cute5tupleIJiiiiEEENS1_10collective13CollectiveMmaINS1_34MainloopSm90TmaGmmaWarpSpecializedILi3ENS5_IJNS4_1CILi1EEENSA_ILi2EEESB_EEENS1_35KernelTmaWarpSpecializedCooperativeEEENS5_IJNSA_ILi256EEESG_NSA_ILi32EEEEEENS_6half_tENS5_IJlSB_lEEESJ_SK_NS4_8TiledMMAINS4_8MMA_AtomIJNS4_4SM904GMMA26MMA_64x256x16_F32F16F16_SSILNSO_5MajorE0ELSQ_0ELNSO_7ScaleInE1ELSR_1EEEEEENS4_6LayoutINS5_IJSC_SB_SB_EEENS5_IJSB_NSA_ILi0EEESW_EEEEENS5_IJNS4_10UnderscoreESZ_SZ_EEEEENS4_23SM90_TMA_LOAD_MULTICASTENS4_14ComposedLayoutINS4_7SwizzleILi2ELi4ELi3EEENS4_18smem_ptr_flag_bitsILi16EEENSU_INS5_IJNSA_ILi8EEESH_EEENS5_IJSH_SB_EEEEEEEvNS4_8identityENS4_13SM90_TMA_LOADES1C_vS1D_EENS_8epilogue10collective6detail29Sm90TmaWarpSpecializedAdapterINS1H_15DefaultEpilogueISJ_SK_SK_NS1G_6thread17LinearCombinationISJ_Li1EffLNS1L_9ScaleType4KindE0ELNS_15FloatRoundStyleE2ESJ_EENS1_15EpilogueDefaultEEEEEvvEEEEvNT_6ParamsE,"",@"SHT_CUDA_INFO"
	.sectionflags	@""
	.align	4


	//----- nvinfo : EIATTR_CUDA_API_VERSION
	.align		4
        /*0000*/ 	.byte	0x04, 0x37
        /*0002*/ 	.short	(.L_21 - .L_20)
.L_20:
        /*0004*/ 	.word	0x00000082


	//----- nvinfo : EIATTR_KPARAM_INFO
	.align		4
.L_21:
        /*0008*/ 	.byte	0x04, 0x17
        /*000a*/ 	.short	(.L_23 - .L_22)
.L_22:
        /*000c*/ 	.word	0x00000000
        /*0010*/ 	.short	0x0000
        /*0012*/ 	.short	0x0070
        /*0014*/ 	.byte	0x00, 0xf0, 0x01, 0x10


	//----- nvinfo : EIATTR_SPARSE_MMA_MASK
	.align		4
.L_23:
        /*0018*/ 	.byte	0x03, 0x50
        /*001a*/ 	.short	0x0000


	//----- nvinfo : EIATTR_MAXREG_COUNT
	.align		4
        /*001c*/ 	.byte	0x03, 0x1b
        /*001e*/ 	.short	0x00a8


	//----- nvinfo : EIATTR_NUM_BARRIERS
	.align		4
        /*0020*/ 	.byte	0x02, 0x4c
        /*0022*/ 	.byte	0x01
	.zero		1


	//----- nvinfo : EIATTR_EXTERNS
	.align		4
        /*0024*/ 	.byte	0x04, 0x0f
        /*0026*/ 	.short	(.L_25 - .L_24)


	//   ....[0]....
	.align		4
.L_24:
        /*0028*/ 	.word	index@(__assertfail)


	//----- nvinfo : EIATTR_ANNOTATIONS
	.align		4
.L_25:
        /*002c*/ 	.byte	0x04, 0x55
        /*002e*/ 	.short	(.L_27 - .L_26)


	//   ....[0]....
.L_26:
        /*0030*/ 	.word	0x00000001
        /*0034*/ 	.byte	0x70, 0x09, 0x00, 0x00, 0x01, 0x00, 0x00, 0x00, 0x80, 0x09, 0x00, 0x00, 0x01, 0x00, 0x00, 0x00
        /* <DEDUP_REMOVED lines=380> */
        /*1804*/ 	.byte	0x20, 0x77, 0x01, 0x00


	//----- nvinfo : EIATTR_MERCURY_ISA_VERSION
	.align		4
.L_27:
        /*1808*/ 	.byte	0x03, 0x5f
        /*180a*/ 	.short	0x0101


	//----- nvinfo : EIATTR_INT_WARP_WIDE_INSTR_OFFSETS
	.align		4
        /*180c*/ 	.byte	0x04, 0x31
        /*180e*/ 	.short	(.L_29 - .L_28)


	//   ....[0]....
.L_28:
        /*1810*/ 	.word	0x00000530


	//   ....[1]....
        /*1814*/ 	.word	0x000005e0


	//   ....[2]....
        /*1818*/ 	.word	0x000006c0


	//----- nvinfo : EIATTR_COOP_GROUP_MASK_REGIDS
	.align		4
.L_29:
        /*181c*/ 	.byte	0x04, 0x29
        /*181e*/ 	.short	(.L_31 - .L_30)


	//   ....[0]....
.L_30:
        /*1820*/ 	.word	0xffffffff


	//   ....[1]....
        /*1824*/ 	.word	0xffffffff


	//   ....[2]....
        /*1828*/ 	.word	0xffffffff


	//   ....[3]....
        /*182c*/ 	.word	0xffffffff


	//   ....[4]....
        /*1830*/ 	.word	0xffffffff


	//   ....[5]....
        /*1834*/ 	.word	0xffffffff


	//----- nvinfo : EIATTR_COOP_GROUP_INSTR_OFFSETS
	.align		4
.L_31:
        /*1838*/ 	.byte	0x04, 0x28
        /*183a*/ 	.short	(.L_33 - .L_32)


	//   ....[0]....
.L_32:
        /*183c*/ 	.word	0x00000070


	//   ....[1]....
        /*1840*/ 	.word	0x00000080


	//   ....[2]....
        /*1844*/ 	.word	0x000001a0


	//   ....[3]....
        /*1848*/ 	.word	0x000003a0


	//   ....[4]....
        /*184c*/ 	.word	0x000007b0


	//   ....[5]....
        /*1850*/ 	.word	0x00001380


	//----- nvinfo : EIATTR_REG_RECONFIG
	.align		4
.L_33:
        /*1854*/ 	.byte	0x01, 0x54
	.zero		2


	//----- nvinfo : EIATTR_SYSCALL_OFFSETS
	.align		4
        /*1858*/ 	.byte	0x04, 0x46
        /*185a*/ 	.short	(.L_35 - .L_34)


	//   ....[0]....
.L_34:
        /*185c*/ 	.word	0x00001530


	//----- nvinfo : EIATTR_MBARRIER_INSTR_OFFSETS
	.align		4
.L_35:
        /*1860*/ 	.byte	0x04, 0x39
        /*1862*/ 	.short	(.L_37 - .L_36)


	//   ....[0]....
.L_36:
        /*1864*/ 	.word	0x00000320
        /*1868*/ 	.word	0x000000ff
        /*186c*/ 	.word	0x00000000
        /*1870*/ 	.short	0x0100
        /*1872*/ 	.byte	0x08
	.zero		1


	//   ....[1]....
        /*1874*/ 	.word	0x00000330
        /*1878*/ 	.word	0x000000ff
        /*187c*/ 	.word	0x00000018
        /*1880*/ 	.short	0x0100
        /*1882*/ 	.byte	0x08
	.zero		1


	//   ....[2]....
        /*1884*/ 	.word	0x00000340
        /*1888*/ 	.word	0x000000ff
        /*188c*/ 	.word	0x00000008
        /*1890*/ 	.short	0x0100
        /*1892*/ 	.byte	0x08
	.zero		1


	//   ....[3]....
        /*1894*/ 	.word	0x00000350
        /*1898*/ 	.word	0x000000ff
        /*189c*/ 	.word	0x00000020
        /*18a0*/ 	.short	0x0100
        /*18a2*/ 	.byte	0x08
	.zero		1


	//   ....[4]....
        /*18a4*/ 	.word	0x00000360
        /*18a8*/ 	.word	0x000000ff
        /*18ac*/ 	.word	0x00000010
        /*18b0*/ 	.short	0x0100
        /*18b2*/ 	.byte	0x08
	.zero		1


	//   ....[5]....
        /*18b4*/ 	.word	0x00000370
        /*18b8*/ 	.word	0x000000ff
        /*18bc*/ 	.word	0x00000028
        /*18c0*/ 	.short	0x0100
        /*18c2*/ 	.byte	0x08
	.zero		1


	//   ....[6]....
        /*18c4*/ 	.word	0x00000730
        /*18c8*/ 	.word	0x000000ff
        /*18cc*/ 	.word	0x00000040
        /*18d0*/ 	.short	0x0100
        /*18d2*/ 	.byte	0x07
	.zero		1


	//   ....[7]....
        /*18d4*/ 	.word	0x00000760
        /*18d8*/ 	.word	0x000000ff
        /*18dc*/ 	.word	0x00000048
        /*18e0*/ 	.short	0x0100
        /*18e2*/ 	.byte	0x07
	.zero		1


	//   ....[8]....
        /*18e4*/ 	.word	0x00001610
        /*18e8*/ 	.word	0x00000004
        /*18ec*/ 	.word	0x00000000
        /*18f0*/ 	.short	0x010a
        /*18f2*/ 	.byte	0x3f
	.zero		1


	//   ....[9]....
        /*18f4*/ 	.word	0x00001650
        /*18f8*/ 	.word	0x00000004
        /*18fc*/ 	.word	0x00000000
        /*1900*/ 	.short	0x010a
        /*1902*/ 	.byte	0x3f
	.zero		1


	//   ....[10]....
        /*1904*/ 	.word	0x00002be0
        /*1908*/ 	.word	0x00000005
        /*190c*/ 	.word	0x00000000
        /*1910*/ 	.short	0x010a
        /*1912*/ 	.byte	0x3f
	.zero		1


	//   ....[11]....
        /*1914*/ 	.word	0x00002c20
        /*1918*/ 	.word	0x00000005
        /*191c*/ 	.word	0x00000000
        /*1920*/ 	.short	0x010a
        /*1922*/ 	.byte	0x3f
	.zero		1


	//   ....[12]....
        /*1924*/ 	.word	0x00004c40
        /*1928*/ 	.word	0x00000005
        /*192c*/ 	.word	0x00000000
        /*1930*/ 	.short	0x0101
        /*1932*/ 	.byte	0x3f
	.zero		1


	//   ....[13]....
        /*1934*/ 	.word	0x00004e50
        /*1938*/ 	.word	0x00000000
        /*193c*/ 	.word	0x00000000
        /*1940*/ 	.short	0x0101
        /*1942*/ 	.byte	0x3f
	.zero		1


	//   ....[14]....
        /*1944*/ 	.word	0x00017280
        /*1948*/ 	.word	0x00000008
        /*194c*/ 	.word	0x00000018
        /*1950*/ 	.short	0x010a
        /*1952*/ 	.byte	0x3f
	.zero		1


	//   ....[15]....
        /*1954*/ 	.word	0x00017620
        /*1958*/ 	.word	0x00000003
        /*195c*/ 	.word	0x00000048
        /*1960*/ 	.short	0x0101
        /*1962*/ 	.byte	0x3f
	.zero		1


	//   ....[16]....
        /*1964*/ 	.word	0x00017e20
        /*1968*/ 	.word	0x00000005
        /*196c*/ 	.word	0x00000000
        /*1970*/ 	.short	0x010a
        /*1972*/ 	.byte	0x3f
	.zero		1


	//   ....[17]....
        /*1974*/ 	.word	0x00017eb0
        /*1978*/ 	.word	0x00000005
        /*197c*/ 	.word	0x00000000
        /*1980*/ 	.short	0x010a
        /*1982*/ 	.byte	0x3f
	.zero		1


	//   ....[18]....
        /*1984*/ 	.word	0x00017f40
        /*1988*/ 	.word	0x00000003
        /*198c*/ 	.word	0x00000000
        /*1990*/ 	.short	0x010a
        /*1992*/ 	.byte	0x3f
	.zero		1


	//   ....[19]....
        /*1994*/ 	.word	0x00017fa0
        /*1998*/ 	.word	0x00000004
        /*199c*/ 	.word	0x00000000
        /*19a0*/ 	.short	0x010a
        /*19a2*/ 	.byte	0x3f
	.zero		1


	//   ....[20]....
        /*19a4*/ 	.word	0x00017ff0
        /*19a8*/ 	.word	0x00000005
        /*19ac*/ 	.word	0x00000000
        /*19b0*/ 	.short	0x010a
        /*19b2*/ 	.byte	0x3f
	.zero		1


	//   ....[21]....
        /*19b4*/ 	.word	0x000180c0
        /*19b8*/ 	.word	0x00000008
        /*19bc*/ 	.word	0x00000018
        /*19c0*/ 	.short	0x010a
        /*19c2*/ 	.byte	0x3f
	.zero		1


	//   ....[22]....
        /*19c4*/ 	.word	0x00018190
        /*19c8*/ 	.word	0x00000005
        /*19cc*/ 	.word	0x00000000
        /*19d0*/ 	.short	0x010a
        /*19d2*/ 	.byte	0x3f
	.zero		1


	//   ....[23]....
        /*19d4*/ 	.word	0x000181e0
        /*19d8*/ 	.word	0x00000005
        /*19dc*/ 	.word	0x00000000
        /*19e0*/ 	.short	0x010a
        /*19e2*/ 	.byte	0x3f
	.zero		1


	//----- nvinfo : EIATTR_NUM_MBARRIERS
	.align		4
.L_37:
        /*19e4*/ 	.byte	0x03, 0x38
        /*19e6*/ 	.short	0x0008


	//----- nvinfo : EIATTR_EXIT_INSTR_OFFSETS
	.align		4
        /*19e8*/ 	.byte	0x04, 0x1c
        /*19ea*/ 	.short	(.L_39 - .L_38)


	//   ....[0]....
.L_38:
        /*19ec*/ 	.word	0x00000a10


	//   ....[1]....
        /*19f0*/ 	.word	0x000012a0


	//   ....[2]....
        /*19f4*/ 	.word	0x000168e0


	//   ....[3]....
        /*19f8*/ 	.word	0x00016f00


	//   ....[4]....
        /*19fc*/ 	.word	0x00017f90


	//----- nvinfo : EIATTR_MAX_THREADS
	.align		4
.L_39:
        /*1a00*/ 	.byte	0x04, 0x05
        /*1a02*/ 	.short	(.L_41 - .L_40)
.L_40:
        /*1a04*/ 	.word	0x00000180
        /*1a08*/ 	.word	0x00000001
        /*1a0c*/ 	.word	0x00000001


	//----- nvinfo : EIATTR_CRS_STACK_SIZE
	.align		4
.L_41:
        /*1a10*/ 	.byte	0x04, 0x1e
        /*1a12*/ 	.short	(.L_43 - .L_42)
.L_42:
        /*1a14*/ 	.word	0x00000000


	//----- nvinfo : EIATTR_CBANK_PARAM_SIZE
	.align		4
.L_43:
        /*1a18*/ 	.byte	0x03, 0x19
        /*1a1a*/ 	.short	0x0470


	//----- nvinfo : EIATTR_PARAM_CBANK
	.align		4
        /*1a1c*/ 	.byte	0x04, 0x0a
        /*1a1e*/ 	.short	(.L_45 - .L_44)
	.align		4
.L_44:
        /*1a20*/ 	.word	index@(.nv.constant0._ZN7cutlass13device_kernelINS_4gemm6kernel13GemmUniversalIN4cute5tupleIJiiiiEEENS1_10collective13CollectiveMmaINS1_34MainloopSm90TmaGmmaWarpSpecializedILi3ENS5_IJNS4_1CILi1EEENSA_ILi2EEESB_EEENS1_35KernelTmaWarpSpecializedCooperativeEEENS5_IJNSA_ILi256EEESG_NSA_ILi32EEEEEENS_6half_tENS5_IJlSB_lEEESJ_SK_NS4_8TiledMMAINS4_8MMA_AtomIJNS4_4SM904GMMA26MMA_64x256x16_F32F16F16_SSILNSO_5MajorE0ELSQ_0ELNSO_7ScaleInE1ELSR_1EEEEEENS4_6LayoutINS5_IJSC_SB_SB_EEENS5_IJSB_NSA_ILi0EEESW_EEEEENS5_IJNS4_10UnderscoreESZ_SZ_EEEEENS4_23SM90_TMA_LOAD_MULTICASTENS4_14ComposedLayoutINS4_7SwizzleILi2ELi4ELi3EEENS4_18smem_ptr_flag_bitsILi16EEENSU_INS5_IJNSA_ILi8EEESH_EEENS5_IJSH_SB_EEEEEEEvNS4_8identityENS4_13SM90_TMA_LOADES1C_vS1D_EENS_8epilogue10collective6detail29Sm90TmaWarpSpecializedAdapterINS1H_15DefaultEpilogueISJ_SK_SK_NS1G_6thread17LinearCombinationISJ_Li1EffLNS1L_9ScaleType4KindE0ELNS_15FloatRoundStyleE2ESJ_EENS1_15EpilogueDefaultEEEEEvvEEEEvNT_6ParamsE)
        /*1a24*/ 	.short	0x0210
        /*1a26*/ 	.short	0x0470


	//----- nvinfo : EIATTR_SW_WAR
	.align		4
.L_45:
        /*1a28*/ 	.byte	0x04, 0x36
        /*1a2a*/ 	.short	(.L_47 - .L_46)
.L_46:
        /*1a2c*/ 	.word	0x00000008
.L_47:


//--------------------- .nv.callgraph             --------------------------
	.section	.nv.callgraph,"",@"SHT_CUDA_CALLGRAPH"
	.align	4
	.sectionentsize	8
	.align		4
        /*0000*/ 	.word	0x00000000
	.align		4
        /*0004*/ 	.word	0xffffffff
	.align		4
        /*0008*/ 	.word	index@(_ZN7cutlass13device_kernelINS_4gemm6kernel13GemmUniversalIN4cute5tupleIJiiiiEEENS1_10collective13CollectiveMmaINS1_34MainloopSm90TmaGmmaWarpSpecializedILi3ENS5_IJNS4_1CILi1EEENSA_ILi2EEESB_EEENS1_35KernelTmaWarpSpecializedCooperativeEEENS5_IJNSA_ILi256EEESG_NSA_ILi32EEEEEENS_6half_tENS5_IJlSB_lEEESJ_SK_NS4_8TiledMMAINS4_8MMA_AtomIJNS4_4SM904GMMA26MMA_64x256x16_F32F16F16_SSILNSO_5MajorE0ELSQ_0ELNSO_7ScaleInE1ELSR_1EEEEEENS4_6LayoutINS5_IJSC_SB_SB_EEENS5_IJSB_NSA_ILi0EEESW_EEEEENS5_IJNS4_10UnderscoreESZ_SZ_EEEEENS4_23SM90_TMA_LOAD_MULTICASTENS4_14ComposedLayoutINS4_7SwizzleILi2ELi4ELi3EEENS4_18smem_ptr_flag_bitsILi16EEENSU_INS5_IJNSA_ILi8EEESH_EEENS5_IJSH_SB_EEEEEEEvNS4_8identityENS4_13SM90_TMA_LOADES1C_vS1D_EENS_8epilogue10collective6detail29Sm90TmaWarpSpecializedAdapterINS1H_15DefaultEpilogueISJ_SK_SK_NS1G_6thread17LinearCombinationISJ_Li1EffLNS1L_9ScaleType4KindE0ELNS_15FloatRoundStyleE2ESJ_EENS1_15EpilogueDefaultEEEEEvvEEEEvNT_6ParamsE)
	.align		4
        /*000c*/ 	.word	index@(__assertfail)
	.align		4
        /*0010*/ 	.word	0x00000000
	.align		4
        /*0014*/ 	.word	0xfffffffe
	.align		4
        /*0018*/ 	.word	0x00000000
	.align		4
        /*001c*/ 	.word	0xfffffffd
	.align		4
        /*0020*/ 	.word	0x00000000
	.align		4
        /*0024*/ 	.word	0xfffffffc


//--------------------- .nv.constant4             --------------------------
	.section	.nv.constant4,"a",@progbits
	.align	8
	.align		8
.nv.constant4:
        /*0000*/ 	.dword	__assertfail
	.align		8
        /*0008*/ 	.dword	__unnamed_1
	.align		8
        /*0010*/ 	.dword	_ZN39_INTERNAL_be4ef9bd_4_k_cu_9787d6ad_28994cuda3std3__45__cpo5beginE
	.align		8
        /*0018*/ 	.dword	_ZN39_INTERNAL_be4ef9bd_4_k_cu_9787d6ad_28994cuda3std3__45__cpo3endE
	.align		8
        /*0020*/ 	.dword	_ZN39_INTERNAL_be4ef9bd_4_k_cu_9787d6ad_28994cuda3std3__45__cpo6cbeginE
	.align		8
        /*0028*/ 	.dword	_ZN39_INTERNAL_be4ef9bd_4_k_cu_9787d6ad_28994cuda3std3__45__cpo4cendE
	.align		8
        /*0030*/ 	.dword	_ZN39_INTERNAL_be4ef9bd_4_k_cu_9787d6ad_28994cuda3std3__441_GLOBAL__N__be4ef9bd_4_k_cu_9787d6ad_28996ignoreE
	.align		8
        /*0038*/ 	.dword	_ZN39_INTERNAL_be4ef9bd_4_k_cu_9787d6ad_28994cuda3std3__419piecewise_constructE
	.align		8
        /*0040*/ 	.dword	_ZN39_INTERNAL_be4ef9bd_4_k_cu_9787d6ad_28994cuda3std3__48in_placeE
	.align		8
        /*0048*/ 	.dword	_ZN39_INTERNAL_be4ef9bd_4_k_cu_9787d6ad_28994cuda3std6ranges3__45__cpo4swapE
	.align		8
        /*0050*/ 	.dword	_ZN39_INTERNAL_be4ef9bd_4_k_cu_9787d6ad_28994cuda3std6ranges3__45__cpo9iter_moveE
	.align		8
        /*0058*/ 	.dword	_ZN39_INTERNAL_be4ef9bd_4_k_cu_9787d6ad_28994cute7productE
	.align		8
        /*0060*/ 	.dword	_ZN39_INTERNAL_be4ef9bd_4_k_cu_9787d6ad_28994cute1_E
	.align		8
        /*0068*/ 	.dword	$str$22
	.align		8
        /*0070*/ 	.dword	$str$23


//--------------------- .text._ZN7cutlass13device_kernelINS_4gemm6kernel13GemmUniversalIN4cute5tupleIJiiiiEEENS1_10collective13CollectiveMmaINS1_34MainloopSm90TmaGmmaWarpSpecializedILi3ENS5_IJNS4_1CILi1EEENSA_ILi2EEESB_EEENS1_35KernelTmaWarpSpecializedCooperativeEEENS5_IJNSA_ILi256EEESG_NSA_ILi32EEEEEENS_6half_tENS5_IJlSB_lEEESJ_SK_NS4_8TiledMMAINS4_8MMA_AtomIJNS4_4SM904GMMA26MMA_64x256x16_F32F16F16_SSILNSO_5MajorE0ELSQ_0ELNSO_7ScaleInE1ELSR_1EEEEEENS4_6LayoutINS5_IJSC_SB_SB_EEENS5_IJSB_NSA_ILi0EEESW_EEEEENS5_IJNS4_10UnderscoreESZ_SZ_EEEEENS4_23SM90_TMA_LOAD_MULTICASTENS4_14ComposedLayoutINS4_7SwizzleILi2ELi4ELi3EEENS4_18smem_ptr_flag_bitsILi16EEENSU_INS5_IJNSA_ILi8EEESH_EEENS5_IJSH_SB_EEEEEEEvNS4_8identityENS4_13SM90_TMA_LOADES1C_vS1D_EENS_8epilogue10collective6detail29Sm90TmaWarpSpecializedAdapterINS1H_15DefaultEpilogueISJ_SK_SK_NS1G_6thread17LinearCombinationISJ_Li1EffLNS1L_9ScaleType4KindE0ELNS_15FloatRoundStyleE2ESJ_EENS1_15EpilogueDefaultEEEEEvvEEEEvNT_6ParamsE --------------------------
	.section	.text._ZN7cutlass13device_kernelINS_4gemm6kernel13GemmUniversalIN4cute5tupleIJiiiiEEENS1_10collective13CollectiveMmaINS1_34MainloopSm90TmaGmmaWarpSpecializedILi3ENS5_IJNS4_1CILi1EEENSA_ILi2EEESB_EEENS1_35KernelTmaWarpSpecializedCooperativeEEENS5_IJNSA_ILi256EEESG_NSA_ILi32EEEEEENS_6half_tENS5_IJlSB_lEEESJ_SK_NS4_8TiledMMAINS4_8MMA_AtomIJNS4_4SM904GMMA26MMA_64x256x16_F32F16F16_SSILNSO_5MajorE0ELSQ_0ELNSO_7ScaleInE1ELSR_1EEEEEENS4_6LayoutINS5_IJSC_SB_SB_EEENS5_IJSB_NSA_ILi0EEESW_EEEEENS5_IJNS4_10UnderscoreESZ_SZ_EEEEENS4_23SM90_TMA_LOAD_MULTICASTENS4_14ComposedLayoutINS4_7SwizzleILi2ELi4ELi3EEENS4_18smem_ptr_flag_bitsILi16EEENSU_INS5_IJNSA_ILi8EEESH_EEENS5_IJSH_SB_EEEEEEEvNS4_8identityENS4_13SM90_TMA_LOADES1C_vS1D_EENS_8epilogue10collective6detail29Sm90TmaWarpSpecializedAdapterINS1H_15DefaultEpilogueISJ_SK_SK_NS1G_6thread17LinearCombinationISJ_Li1EffLNS1L_9ScaleType4KindE0ELNS_15FloatRoundStyleE2ESJ_EENS1_15EpilogueDefaultEEEEEvvEEEEvNT_6ParamsE,"ax",@progbits
	.align	128
.text._ZN7cutlass13device_kernelINS_4gemm6kernel13GemmUniversalIN4cute5tupleIJiiiiEEENS1_10collective13CollectiveMmaINS1_34MainloopSm90TmaGmmaWarpSpecializedILi3ENS5_IJNS4_1CILi1EEENSA_ILi2EEESB_EEENS1_35KernelTmaWarpSpecializedCooperativeEEENS5_IJNSA_ILi256EEESG_NSA_ILi32EEEEEENS_6half_tENS5_IJlSB_lEEESJ_SK_NS4_8TiledMMAINS4_8MMA_AtomIJNS4_4SM904GMMA26MMA_64x256x16_F32F16F16_SSILNSO_5MajorE0ELSQ_0ELNSO_7ScaleInE1ELSR_1EEEEEENS4_6LayoutINS5_IJSC_SB_SB_EEENS5_IJSB_NSA_ILi0EEESW_EEEEENS5_IJNS4_10UnderscoreESZ_SZ_EEEEENS4_23SM90_TMA_LOAD_MULTICASTENS4_14ComposedLayoutINS4_7SwizzleILi2ELi4ELi3EEENS4_18smem_ptr_flag_bitsILi16EEENSU_INS5_IJNSA_ILi8EEESH_EEENS5_IJSH_SB_EEEEEEEvNS4_8identityENS4_13SM90_TMA_LOADES1C_vS1D_EENS_8epilogue10collective6detail29Sm90TmaWarpSpecializedAdapterINS1H_15DefaultEpilogueISJ_SK_SK_NS1G_6thread17LinearCombinationISJ_Li1EffLNS1L_9ScaleType4KindE0ELNS_15FloatRoundStyleE2ESJ_EENS1_15EpilogueDefaultEEEEEvvEEEEvNT_6ParamsE:
        .type           _ZN7cutlass13device_kernelINS_4gemm6kernel13GemmUniversalIN4cute5tupleIJiiiiEEENS1_10collective13CollectiveMmaINS1_34MainloopSm90TmaGmmaWarpSpecializedILi3ENS5_IJNS4_1CILi1EEENSA_ILi2EEESB_EEENS1_35KernelTmaWarpSpecializedCooperativeEEENS5_IJNSA_ILi256EEESG_NSA_ILi32EEEEEENS_6half_tENS5_IJlSB_lEEESJ_SK_NS4_8TiledMMAINS4_8MMA_AtomIJNS4_4SM904GMMA26MMA_64x256x16_F32F16F16_SSILNSO_5MajorE0ELSQ_0ELNSO_7ScaleInE1ELSR_1EEEEEENS4_6LayoutINS5_IJSC_SB_SB_EEENS5_IJSB_NSA_ILi0EEESW_EEEEENS5_IJNS4_10UnderscoreESZ_SZ_EEEEENS4_23SM90_TMA_LOAD_MULTICASTENS4_14ComposedLayoutINS4_7SwizzleILi2ELi4ELi3EEENS4_18smem_ptr_flag_bitsILi16EEENSU_INS5_IJNSA_ILi8EEESH_EEENS5_IJSH_SB_EEEEEEEvNS4_8identityENS4_13SM90_TMA_LOADES1C_vS1D_EENS_8epilogue10collective6detail29Sm90TmaWarpSpecializedAdapterINS1H_15DefaultEpilogueISJ_SK_SK_NS1G_6thread17LinearCombinationISJ_Li1EffLNS1L_9ScaleType4KindE0ELNS_15FloatRoundStyleE2ESJ_EENS1_15EpilogueDefaultEEEEEvvEEEEvNT_6ParamsE,@function
        .size           _ZN7cutlass13device_kernelINS_4gemm6kernel13GemmUniversalIN4cute5tupleIJiiiiEEENS1_10collective13CollectiveMmaINS1_34MainloopSm90TmaGmmaWarpSpecializedILi3ENS5_IJNS4_1CILi1EEENSA_ILi2EEESB_EEENS1_35KernelTmaWarpSpecializedCooperativeEEENS5_IJNSA_ILi256EEESG_NSA_ILi32EEEEEENS_6half_tENS5_IJlSB_lEEESJ_SK_NS4_8TiledMMAINS4_8MMA_AtomIJNS4_4SM904GMMA26MMA_64x256x16_F32F16F16_SSILNSO_5MajorE0ELSQ_0ELNSO_7ScaleInE1ELSR_1EEEEEENS4_6LayoutINS5_IJSC_SB_SB_EEENS5_IJSB_NSA_ILi0EEESW_EEEEENS5_IJNS4_10UnderscoreESZ_SZ_EEEEENS4_23SM90_TMA_LOAD_MULTICASTENS4_14ComposedLayoutINS4_7SwizzleILi2ELi4ELi3EEENS4_18smem_ptr_flag_bitsILi16EEENSU_INS5_IJNSA_ILi8EEESH_EEENS5_IJSH_SB_EEEEEEEvNS4_8identityENS4_13SM90_TMA_LOADES1C_vS1D_EENS_8epilogue10collective6detail29Sm90TmaWarpSpecializedAdapterINS1H_15DefaultEpilogueISJ_SK_SK_NS1G_6thread17LinearCombinationISJ_Li1EffLNS1L_9ScaleType4KindE0ELNS_15FloatRoundStyleE2ESJ_EENS1_15EpilogueDefaultEEEEEvvEEEEvNT_6ParamsE,(.L_x_579 - _ZN7cutlass13device_kernelINS_4gemm6kernel13GemmUniversalIN4cute5tupleIJiiiiEEENS1_10collective13CollectiveMmaINS1_34MainloopSm90TmaGmmaWarpSpecializedILi3ENS5_IJNS4_1CILi1EEENSA_ILi2EEESB_EEENS1_35KernelTmaWarpSpecializedCooperativeEEENS5_IJNSA_ILi256EEESG_NSA_ILi32EEEEEENS_6half_tENS5_IJlSB_lEEESJ_SK_NS4_8TiledMMAINS4_8MMA_AtomIJNS4_4SM904GMMA26MMA_64x256x16_F32F16F16_SSILNSO_5MajorE0ELSQ_0ELNSO_7ScaleInE1ELSR_1EEEEEENS4_6LayoutINS5_IJSC_SB_SB_EEENS5_IJSB_NSA_ILi0EEESW_EEEEENS5_IJNS4_10UnderscoreESZ_SZ_EEEEENS4_23SM90_TMA_LOAD_MULTICASTENS4_14ComposedLayoutINS4_7SwizzleILi2ELi4ELi3EEENS4_18smem_ptr_flag_bitsILi16EEENSU_INS5_IJNSA_ILi8EEESH_EEENS5_IJSH_SB_EEEEEEEvNS4_8identityENS4_13SM90_TMA_LOADES1C_vS1D_EENS_8epilogue10collective6detail29Sm90TmaWarpSpecializedAdapterINS1H_15DefaultEpilogueISJ_SK_SK_NS1G_6thread17LinearCombinationISJ_Li1EffLNS1L_9ScaleType4KindE0ELNS_15FloatRoundStyleE2ESJ_EENS1_15EpilogueDefaultEEEEEvvEEEEvNT_6ParamsE)
        .other          _ZN7cutlass13device_kernelINS_4gemm6kernel13GemmUniversalIN4cute5tupleIJiiiiEEENS1_10collective13CollectiveMmaINS1_34MainloopSm90TmaGmmaWarpSpecializedILi3ENS5_IJNS4_1CILi1EEENSA_ILi2EEESB_EEENS1_35KernelTmaWarpSpecializedCooperativeEEENS5_IJNSA_ILi256EEESG_NSA_ILi32EEEEEENS_6half_tENS5_IJlSB_lEEESJ_SK_NS4_8TiledMMAINS4_8MMA_AtomIJNS4_4SM904GMMA26MMA_64x256x16_F32F16F16_SSILNSO_5MajorE0ELSQ_0ELNSO_7ScaleInE1ELSR_1EEEEEENS4_6LayoutINS5_IJSC_SB_SB_EEENS5_IJSB_NSA_ILi0EEESW_EEEEENS5_IJNS4_10UnderscoreESZ_SZ_EEEEENS4_23SM90_TMA_LOAD_MULTICASTENS4_14ComposedLayoutINS4_7SwizzleILi2ELi4ELi3EEENS4_18smem_ptr_flag_bitsILi16EEENSU_INS5_IJNSA_ILi8EEESH_EEENS5_IJSH_SB_EEEEEEEvNS4_8identityENS4_13SM90_TMA_LOADES1C_vS1D_EENS_8epilogue10collective6detail29Sm90TmaWarpSpecializedAdapterINS1H_15DefaultEpilogueISJ_SK_SK_NS1G_6thread17LinearCombinationISJ_Li1EffLNS1L_9ScaleType4KindE0ELNS_15FloatRoundStyleE2ESJ_EENS1_15EpilogueDefaultEEEEEvvEEEEvNT_6ParamsE,@"STO_CUDA_ENTRY STV_DEFAULT"
_ZN7cutlass13device_kernelINS_4gemm6kernel13GemmUniversalIN4cute5tupleIJiiiiEEENS1_10collective13CollectiveMmaINS1_34MainloopSm90TmaGmmaWarpSpecializedILi3ENS5_IJNS4_1CILi1EEENSA_ILi2EEESB_EEENS1_35KernelTmaWarpSpecializedCooperativeEEENS5_IJNSA_ILi256EEESG_NSA_ILi32EEEEEENS_6half_tENS5_IJlSB_lEEESJ_SK_NS4_8TiledMMAINS4_8MMA_AtomIJNS4_4SM904GMMA26MMA_64x256x16_F32F16F16_SSILNSO_5MajorE0ELSQ_0ELNSO_7ScaleInE1ELSR_1EEEEEENS4_6LayoutINS5_IJSC_SB_SB_EEENS5_IJSB_NSA_ILi0EEESW_EEEEENS5_IJNS4_10UnderscoreESZ_SZ_EEEEENS4_23SM90_TMA_LOAD_MULTICASTENS4_14ComposedLayoutINS4_7SwizzleILi2ELi4ELi3EEENS4_18smem_ptr_flag_bitsILi16EEENSU_INS5_IJNSA_ILi8EEESH_EEENS5_IJSH_SB_EEEEEEEvNS4_8identityENS4_13SM90_TMA_LOADES1C_vS1D_EENS_8epilogue10collective6detail29Sm90TmaWarpSpecializedAdapterINS1H_15DefaultEpilogueISJ_SK_SK_NS1G_6thread17LinearCombinationISJ_Li1EffLNS1L_9ScaleType4KindE0ELNS_15FloatRoundStyleE2ESJ_EENS1_15EpilogueDefaultEEEEEvvEEEEvNT_6ParamsE:
[----:B------:R-:W0:Y:S02]  /*0000*/  LDC R1, c[0x0][0x28] ;  /* 0x00000a00ff017b82 */ /* 0x000e240000000800 */
[----:B0-----:R-:W-:Y:S01]  /*0010*/  VIADD R1, R1, 0xfffffb40 ;  /* 0xfffffb4001017836 */ /* 0x001fe20000000000 */
[----:B------:R-:W0:Y:S01]  /*0020*/  S2R R5, SR_TID.X ;  /* 0x0000000000057919 */ /* 0x000e220000002100 */
[----:B------:R-:W-:Y:S01]  /*0030*/  ELECT P0, URZ, PT ;  /* 0x00000000003f782f */ /* 0x000fe20003800000 */
[----:B------:R-:W-:Y:S01]  /*0040*/  BSSY B0, `(.L_x_0) ;  /* 0x0000015000007945 */ /* 0x000fe20003800000 */
[--C-:B0-----:R-:W-:Y:S02]  /*0050*/  SHF.R.U32.HI R0, RZ, 0x5, R5.reuse ;  /* 0x00000005ff007819 */ /* 0x101fe40000011605 */
[----:B------:R-:W-:-:S03]  /*0060*/  SHF.R.U32.HI R2, RZ, 0x7, R5 ;  /* 0x00000007ff027819 */ /* 0x000fc60000011605 */
[----:B------:R-:W0:Y:S04]  /*0070*/  SHFL.IDX PT, R3, R0, RZ, 0x1f ;  /* 0x00001fff00037589 */ /* 0x000e2800000e0000 */
[----:B------:R-:W1:Y:S01]  /*0080*/  SHFL.IDX PT, R2, R2, RZ, 0x1f ;  /* 0x00001fff02027589 */ /* 0x000e6200000e0000 */
[----:B0-----:R-:W-:Y:S02]  /*0090*/  R2UR UR9, R3 ;  /* 0x00000000030972ca */ /* 0x001fe400000e0000 */
[----:B-1----:R-:W-:-:S11]  /*00a0*/  R2UR UR5, R2 ;  /* 0x00000000020572ca */ /* 0x002fd600000e0000 */
[----:B------:R-:W-:Y:S02]  /*00b0*/  USHF.R.S32.HI UR4, URZ, 0x1f, UR9 ;  /* 0x0000001f3f047899 */ /* 0x000fe40008011409 */
[----:B------:R-:W-:Y:S02]  /*00c0*/  ISETP.NE.OR P0, PT, RZ, UR9, !P0 ;  /* 0x00000009ff007c0c */ /* 0x000fe4000c705670 */
[----:B------:R-:W-:-:S04]  /*00d0*/  ULEA.HI UR4, UR4, UR9, URZ, 0x2 ;  /* 0x0000000904047291 */ /* 0x000fc8000f8f103f */
[----:B------:R-:W-:-:S04]  /*00e0*/  ULOP3.LUT UR4, UR4, 0xfffffffc, URZ, 0xc0, !UPT ;  /* 0xfffffffc04047892 */ /* 0x000fc8000f8ec03f */
[----:B------:R-:W-:-:S03]  /*00f0*/  UIADD3 UR9, UR9, -UR4, URZ ;  /* 0x8000000409097290 */ /* 0x000fc6000fffe03f */
[----:B------:R-:W-:Y:S09]  /*0100*/  @P0 BRA `(.L_x_1) ;  /* 0x0000000000200947 */ /* 0x000ff20003800000 */
[----:B------:R-:W-:Y:S02]  /*0110*/  ULDC.64 UR6, c[0x0][0x198] ;  /* 0x0000660000067ab9 */ /* 0x000fe40000000a00 */
[----:B------:R-:W-:Y:S02]  /*0120*/  UIADD3 UR10, UP0, UR6, 0xf0, URZ ;  /* 0x000000f0060a7890 */ /* 0x000fe4000ff1e03f */
[----:B------:R-:W-:Y:S02]  /*0130*/  UIADD3 UR6, UP1, UR6, 0x1f0, URZ ;  /* 0x000001f006067890 */ /* 0x000fe4000ff3e03f */
[----:B------:R-:W-:Y:S02]  /*0140*/  UIADD3.X UR11, URZ, UR7, URZ, UP0, !UPT ;  /* 0x000000073f0b7290 */ /* 0x000fe400087fe43f */
[----:B------:R-:W-:-:S07]  /*0150*/  UIADD3.X UR7, URZ, UR7, URZ, UP1, !UPT ;  /* 0x000000073f077290 */ /* 0x000fce0008ffe43f */
[----:B------:R0:W-:Y:S02]  /*0160*/  UTMACCTL.PF [UR10] ;  /* 0x000000000a0079b9 */ /* 0x0001e40008040000 */
[----:B------:R0:W-:Y:S02]  /*0170*/  UTMACCTL.PF [UR6] ;  /* 0x00000000060079b9 */ /* 0x0001e40008040000 */
[----:B0-----:R-:W-:Y:S01]  /*0180*/  NOP ;  /* 0x0000000000007918 */ /* 0x001fe20000000000 */
.L_x_1:
[----:B------:R-:W-:Y:S05]  /*0190*/  BSYNC B0 ;  /* 0x0000000000007941 */ /* 0x000fea0003800000 */
.L_x_0:
[----:B------:R-:W0:Y:S01]  /*01a0*/  SHFL.IDX PT, R2, R0, RZ, 0x1f ;  /* 0x00001fff00027589 */ /* 0x000e2200000e0000 */
[----:B------:R-:W-:Y:S01]  /*01b0*/  UISETP.NE.AND UP0, UPT, UR9, 0x3, UPT ;  /* 0x000000030900788c */ /* 0x000fe2000bf05270 */
[----:B------:R-:W-:Y:S01]  /*01c0*/  ISETP.NE.AND P2, PT, RZ, UR5, PT ;  /* 0x00000005ff007c0c */ /* 0x000fe2000bf45270 */
[----:B------:R-:W-:Y:S02]  /*01d0*/  UIADD3 UR16, UR5, -0x1, URZ ;  /* 0xffffffff05107890 */ /* 0x000fe4000fffe03f */
[----:B------:R-:W-:Y:S02]  /*01e0*/  UISETP.EQ.OR UP0, UPT, UR9, URZ, !UP0 ;  /* 0x0000003f0900728c */ /* 0x000fe4000c702670 */
[----:B------:R-:W-:Y:S02]  /*01f0*/  UISETP.GE.U32.AND UP1, UPT, UR16, 0x2, UPT ;  /* 0x000000021000788c */ /* 0x000fe4000bf26070 */
[----:B------:R-:W-:-:S04]  /*0200*/  UISETP.EQ.AND UP0, UPT, UR5, URZ, UP0 ;  /* 0x0000003f0500728c */ /* 0x000fc80008702270 */
[----:B------:R-:W-:-:S04]  /*0210*/  USEL UR40, URZ, 0x1, !UP0 ;  /* 0x000000013f287887 */ /* 0x000fc8000c000000 */
[----:B------:R-:W-:Y:S01]  /*0220*/  USEL UR40, UR40, 0x2, UP1 ;  /* 0x0000000228287887 */ /* 0x000fe20008800000 */
[----:B0-----:R-:W-:-:S13]  /*0230*/  ISETP.NE.AND P0, PT, R2, RZ, PT ;  /* 0x000000ff0200720c */ /* 0x001fda0003f05270 */
[----:B------:R-:W-:Y:S05]  /*0240*/  @P0 BRA `(.L_x_2) ;  /* 0x0000000000500947 */ /* 0x000fea0003800000 */
[----:B------:R-:W0:Y:S01]  /*0250*/  S2UR UR8, SR_CgaCtaId ;  /* 0x00000000000879c3 */ /* 0x000e220000008800 */
[----:B------:R-:W-:Y:S01]  /*0260*/  UMOV UR4, 0x400 ;  /* 0x0000040000047882 */ /* 0x000fe20000000000 */
[----:B------:R-:W-:Y:S01]  /*0270*/  UMOV UR5, 0x1 ;  /* 0x0000000100057882 */ /* 0x000fe20000000000 */
[----:B------:R-:W-:Y:S01]  /*0280*/  UMOV UR6, 0x4 ;  /* 0x0000000400067882 */ /* 0x000fe20000000000 */
[----:B------:R-:W-:Y:S01]  /*0290*/  ELECT P0, URZ, PT ;  /* 0x00000000003f782f */ /* 0x000fe20003800000 */
[----:B------:R-:W-:-:S04]  /*02a0*/  UIADD3 UR6, -UR6, 0x100000, URZ ;  /* 0x0010000006067890 */ /* 0x000fc8000fffe13f */
[----:B------:R-:W-:Y:S02]  /*02b0*/  USHF.L.U32 UR7, UR6, 0xb, URZ ;  /* 0x0000000b06077899 */ /* 0x000fe4000800063f */
[----:B------:R-:W-:Y:S02]  /*02c0*/  USHF.L.U32 UR6, UR6, 0x1, URZ ;  /* 0x0000000106067899 */ /* 0x000fe4000800063f */
[----:B0-----:R-:W-:Y:S02]  /*02d0*/  ULEA UR8, UR8, UR4, 0x18 ;  /* 0x0000000408087291 */ /* 0x001fe4000f8ec03f */
[----:B------:R-:W-:-:S04]  /*02e0*/  UIADD3 UR4, -UR5, 0x100000, URZ ;  /* 0x0010000005047890 */ /* 0x000fc8000fffe13f */
[----:B------:R-:W-:Y:S02]  /*02f0*/  USHF.L.U32 UR5, UR4, 0xb, URZ ;  /* 0x0000000b04057899 */ /* 0x000fe4000800063f */
[----:B------:R-:W-:Y:S01]  /*0300*/  USHF.L.U32 UR4, UR4, 0x1, URZ ;  /* 0x0000000104047899 */ /* 0x000fe2000800063f */
[----:B------:R-:W0:Y:S11]  /*0310*/  FENCE.VIEW.ASYNC.S ;  /* 0x00000000000073c6 */ /* 0x000e360000000000 */
[----:B0-----:R0:W1:Y:S01]  /*0320*/  SYNCS.EXCH.64 URZ, [UR8], UR4 ;  /* 0x00000004083f75b2 */ /* 0x0010620008000100 */
[----:B------:R0:W2:Y:S01]  /*0330*/  SYNCS.EXCH.64 URZ, [UR8+0x18], UR6 ;  /* 0x00001806083f75b2 */ /* 0x0000a20008000100 */
[----:B------:R0:W3:Y:S01]  /*0340*/  SYNCS.EXCH.64 URZ, [UR8+0x8], UR4 ;  /* 0x00000804083f75b2 */ /* 0x0000e20008000100 */
[----:B------:R0:W4:Y:S01]  /*0350*/  SYNCS.EXCH.64 URZ, [UR8+0x20], UR6 ;  /* 0x00002006083f75b2 */ /* 0x0001220008000100 */
[----:B------:R0:W0:Y:S01]  /*0360*/  SYNCS.EXCH.64 URZ, [UR8+0x10], UR4 ;  /* 0x00001004083f75b2 */ /* 0x0000220008000100 */
[----:B------:R0:W0:Y:S01]  /*0370*/  SYNCS.EXCH.64 URZ, [UR8+0x28], UR6 ;  /* 0x00002806083f75b2 */ /* 0x0000220008000100 */
[----:B------:R-:W-:Y:S01]  /*0380*/  NOP ;  /* 0x0000000000007918 */ /* 0x000fe20000000000 */
.L_x_2:
[----:B------:R-:W5:Y:S01]  /*0390*/  S2UR UR10, SR_CTAID.Y ;  /* 0x00000000000a79c3 */ /* 0x000f620000002600 */
[----:B------:R-:W1:Y:S01]  /*03a0*/  SHFL.IDX PT, R0, R0, RZ, 0x1f ;  /* 0x00001fff00007589 */ /* 0x000e6200000e0000 */
[----:B------:R-:W-:Y:S02]  /*03b0*/  SHF.R.S32.HI R3, RZ, 0x1f, R5 ;  /* 0x0000001fff037819 */ /* 0x000fe40000011405 */
[----:B------:R-:W-:Y:S02]  /*03c0*/  ELECT P0, URZ, PT ;  /* 0x00000000003f782f */ /* 0x000fe40003800000 */
[----:B------:R-:W-:Y:S01]  /*03d0*/  SHF.R.S32.HI R7, RZ, 0x1f, R2 ;  /* 0x0000001fff077819 */ /* 0x000fe20000011402 */
[----:B0-----:R-:W-:Y:S01]  /*03e0*/  ULDC UR4, c[0x0][0x154] ;  /* 0x0000550000047ab9 */ /* 0x001fe20000000800 */
[----:B------:R-:W-:Y:S01]  /*03f0*/  LEA.HI R3, R3, R5, RZ, 0x7 ;  /* 0x0000000503037211 */ /* 0x000fe200078f38ff */
[----:B------:R-:W-:Y:S01]  /*0400*/  ULDC UR11, c[0x0][0x148] ;  /* 0x00005200000b7ab9 */ /* 0x000fe20000000800 */
[----:B------:R-:W0:Y:S01]  /*0410*/  S2UR UR13, SR_CTAID.X ;  /* 0x00000000000d79c3 */ /* 0x000e220000002500 */
[----:B------:R-:W-:Y:S01]  /*0420*/  LEA.HI R7, R7, R2, RZ, 0x2 ;  /* 0x0000000207077211 */ /* 0x000fe200078f10ff */
[----:B------:R-:W-:Y:S01]  /*0430*/  NOP ;  /* 0x0000000000007918 */ /* 0x000fe20000000000 */
[----:B------:R-:W-:Y:S01]  /*0440*/  LOP3.LUT R3, R3, 0xffffff80, RZ, 0xc0, !PT ;  /* 0xffffff8003037812 */ /* 0x000fe200078ec0ff */
[----:B------:R-:W-:Y:S01]  /*0450*/  NOP ;  /* 0x0000000000007918 */ /* 0x000fe20000000000 */
[----:B------:R-:W-:-:S03]  /*0460*/  LOP3.LUT R7, R7, 0x3ffffffc, RZ, 0xc0, !PT ;  /* 0x3ffffffc07077812 */ /* 0x000fc600078ec0ff */
[----:B------:R-:W-:Y:S02]  /*0470*/  IMAD.IADD R3, R5, 0x1, -R3 ;  /* 0x0000000105037824 */ /* 0x000fe400078e0a03 */
[----:B------:R-:W-:Y:S01]  /*0480*/  IMAD.IADD R2, R2, 0x1, -R7 ;  /* 0x0000000102027824 */ /* 0x000fe200078e0a07 */
[----:B-----5:R-:W-:Y:S02]  /*0490*/  I2FP.F32.U32 R4, UR10 ;  /* 0x0000000a00047c45 */ /* 0x020fe40008201000 */
[----:B-1----:R-:W-:Y:S02]  /*04a0*/  ISETP.NE.OR P0, PT, R0, RZ, !P0 ;  /* 0x000000ff0000720c */ /* 0x002fe40004705670 */
[----:B------:R-:W-:Y:S01]  /*04b0*/  SHF.R.S32.HI R0, RZ, 0x1f, R3 ;  /* 0x0000001fff007819 */ /* 0x000fe20000011403 */
[----:B------:R-:W-:Y:S01]  /*04c0*/  FMUL R8, R4, UR4 ;  /* 0x0000000404087c20 */ /* 0x000fe20008400000 */
[----:B------:R-:W-:Y:S01]  /*04d0*/  ULDC UR4, c[0x0][0x150] ;  /* 0x0000540000047ab9 */ /* 0x000fe20000000800 */
[----:B0-----:R-:W-:-:S02]  /*04e0*/  I2FP.F32.U32 R4, UR13 ;  /* 0x0000000d00047c45 */ /* 0x001fc40008201000 */
[----:B------:R-:W-:Y:S02]  /*04f0*/  LEA.HI R0, R0, R3, RZ, 0x3 ;  /* 0x0000000300007211 */ /* 0x000fe400078f18ff */
[----:B------:R-:W0:Y:S01]  /*0500*/  F2I.U32.TRUNC.NTZ R8, R8 ;  /* 0x0000000800087305 */ /* 0x000e22000020f000 */
[----:B------:R-:W-:Y:S01]  /*0510*/  FMUL R6, R4, UR4 ;  /* 0x0000000404067c20 */ /* 0x000fe20008400000 */
[--C-:B------:R-:W-:Y:S02]  /*0520*/  SHF.R.S32.HI R4, RZ, 0x3, R0.reuse ;  /* 0x00000003ff047819 */ /* 0x100fe40000011400 */
[----:B------:R-:W-:Y:S01]  /*0530*/  VOTEU.ALL UP0, P0 ;  /* 0x00000000003f7886 */ /* 0x000fe20000000000 */
[----:B------:R-:W-:Y:S01]  /*0540*/  SHF.R.S32.HI R5, RZ, 0x1f, R0 ;  /* 0x0000001fff057819 */ /* 0x000fe20000011400 */
[----:B------:R-:W-:Y:S01]  /*0550*/  UMOV UR4, 0x20 ;  /* 0x0000002000047882 */ /* 0x000fe20000000000 */
[----:B------:R-:W1:Y:S01]  /*0560*/  LDC R0, c[0x0][0x140] ;  /* 0x00005000ff007b82 */ /* 0x000e620000000800 */
[----:B------:R-:W5:Y:S01]  /*0570*/  F2I.U32.TRUNC.NTZ R6, R6 ;  /* 0x0000000600067305 */ /* 0x000f62000020f000 */
[----:B------:R-:W-:Y:S01]  /*0580*/  LEA.HI R5, R5, R4, RZ, 0x2 ;  /* 0x0000000405057211 */ /* 0x000fe200078f10ff */
[----:B------:R-:W-:Y:S01]  /*0590*/  @!UP0 UMOV UR7, 0x400 ;  /* 0x0000040000078882 */ /* 0x000fe20000000000 */
[----:B------:R-:W-:-:S04]  /*05a0*/  @!UP0 UIADD3 UR4, -UR4, 0x100000, URZ ;  /* 0x0010000004048890 */ /* 0x000fc8000fffe13f */
[----:B------:R-:W-:Y:S02]  /*05b0*/  @!UP0 USHF.L.U32 UR5, UR4, 0xb, URZ ;  /* 0x0000000b04058899 */ /* 0x000fe4000800063f */
[----:B------:R-:W-:Y:S01]  /*05c0*/  @!UP0 USHF.L.U32 UR4, UR4, 0x1, URZ ;  /* 0x0000000104048899 */ /* 0x000fe2000800063f */
[----:B------:R-:W-:Y:S01]  /*05d0*/  LOP3.LUT R5, R5, 0xfffffffc, RZ, 0xc0, !PT ;  /* 0xfffffffc05057812 */ /* 0x000fe200078ec0ff */
[----:B------:R-:W-:Y:S01]  /*05e0*/  VOTEU.ALL UP1, P0 ;  /* 0x00000000003f7886 */ /* 0x000fe20000020000 */
[----:B------:R-:W2:Y:S01]  /*05f0*/  @!UP0 S2UR UR8, SR_CgaCtaId ;  /* 0x00000000000889c3 */ /* 0x000ea20000008800 */
[----:B0-----:R-:W-:Y:S02]  /*0600*/  R2UR UR12, R8 ;  /* 0x00000000080c72ca */ /* 0x001fe400000e0000 */
[----:B------:R-:W-:Y:S01]  /*0610*/  IMAD.IADD R5, R4, 0x1, -R5 ;  /* 0x0000000104057824 */ /* 0x000fe200078e0a05 */
[----:B-----5:R-:W-:-:S04]  /*0620*/  R2UR UR6, R6 ;  /* 0x00000000060672ca */ /* 0x020fc800000e0000 */
[----:B------:R-:W-:-:S06]  /*0630*/  LEA R2, R2, R5, 0x2 ;  /* 0x0000000502027211 */ /* 0x000fcc00078e10ff */
[----:B------:R-:W-:Y:S01]  /*0640*/  UIADD3 UR12, -UR12, URZ, URZ ;  /* 0x0000003f0c0c7290 */ /* 0x000fe2000fffe13f */
[----:B------:R-:W-:Y:S01]  /*0650*/  IMAD.SHL.U32 R5, R2, 0x4, RZ ;  /* 0x0000000402057824 */ /* 0x000fe200078e00ff */
[----:B-1----:R-:W-:Y:S02]  /*0660*/  ISETP.EQ.U32.AND P3, PT, R0, 0x1, PT ;  /* 0x000000010000780c */ /* 0x002fe40003f62070 */
[----:B------:R-:W-:Y:S02]  /*0670*/  UIMAD UR14, UR11, UR12, UR10 ;  /* 0x0000000c0b0e72a4 */ /* 0x000fe4000f8e020a */
[----:B------:R-:W-:Y:S01]  /*0680*/  LOP3.LUT R152, R2, 0xc, R5, 0x78, !PT ;  /* 0x0000000c02987812 */ /* 0x000fe200078e7805 */
[----:B------:R-:W-:Y:S02]  /*0690*/  UIADD3 UR6, -UR6, URZ, URZ ;  /* 0x0000003f06067290 */ /* 0x000fe4000fffe13f */
[----:B--2---:R-:W-:Y:S01]  /*06a0*/  @!UP0 ULEA UR7, UR8, UR7, 0x18 ;  /* 0x0000000708078291 */ /* 0x004fe2000f8ec03f */
[----:B------:R-:W-:Y:S01]  /*06b0*/  ISETP.NE.AND P1, PT, R152, UR14, PT ;  /* 0x0000000e98007c0c */ /* 0x000fe2000bf25270 */
[----:B------:R-:W-:Y:S01]  /*06c0*/  VOTEU.ALL UP0, P0 ;  /* 0x00000000003f7886 */ /* 0x000fe20000000000 */
[----:B------:R-:W-:Y:S01]  /*06d0*/  ULDC UR8, c[0x0][0x144] ;  /* 0x0000510000087ab9 */ /* 0x000fe20000000800 */
[----:B------:R-:W-:Y:S01]  /*06e0*/  LOP3.LUT P0, RZ, R3, 0x7, RZ, 0xc0, !PT ;  /* 0x0000000703ff7812 */ /* 0x000fe2000780c0ff */
[----:B------:R-:W-:-:S03]  /*06f0*/  UIMAD UR8, UR8, UR6, UR13 ;  /* 0x00000006080872a4 */ /* 0x000fc6000f8e020d */
[----:B------:R-:W-:-:S03]  /*0700*/  ISETP.LT.U32.AND P0, PT, R152, 0x2, !P0 ;  /* 0x000000029800780c */ /* 0x000fc60004701070 */
[----:B------:R-:W-:Y:S01]  /*0710*/  ISETP.EQ.OR P1, PT, RZ, UR8, !P1 ;  /* 0x00000008ff007c0c */ /* 0x000fe2000cf22670 */
[----:B------:R-:W0:Y:S02]  /*0720*/  FENCE.VIEW.ASYNC.S ;  /* 0x00000000000073c6 */ /* 0x000e240000000000 */
[----:B0-----:R0:W1:Y:S01]  /*0730*/  @!UP0 SYNCS.EXCH.64 URZ, [UR7+0x40], UR4 ;  /* 0x00004004073f85b2 */ /* 0x0010620008000100 */
[----:B------:R-:W-:-:S04]  /*0740*/  PLOP3.LUT P0, PT, P0, P1, PT, 0x80, 0x0 ;  /* 0x000000000000781c */ /* 0x000fc80000703070 */
[----:B------:R-:W-:Y:S01]  /*0750*/  P2R R17, PR, RZ, 0x1 ;  /* 0x00000001ff117803 */ /* 0x000fe20000000000 */
[----:B------:R0:W2:Y:S01]  /*0760*/  @!UP1 SYNCS.EXCH.64 URZ, [UR7+0x48], UR4 ;  /* 0x00004804073f95b2 */ /* 0x0000a20008000100 */
[----:B------:R-:W-:Y:S01]  /*0770*/  NOP ;  /* 0x0000000000007918 */ /* 0x000fe20000000000 */
[----:B------:R-:W-:Y:S06]  /*0780*/  @!P3 BRA `(.L_x_3) ;  /* 0x000000000008b947 */ /* 0x000fec0003800000 */
[----:B-1234-:R-:W-:Y:S01]  /*0790*/  UCGABAR_ARV ;  /* 0x00000000000079c7 */ /* 0x01efe20008000000 */
[----:B------:R-:W-:Y:S05]  /*07a0*/  BRA `(.L_x_4) ;  /* 0x0000000000047947 */ /* 0x000fea0003800000 */
.L_x_3:
[----:B-1234-:R-:W-:Y:S01]  /*07b0*/  NOP ;  /* 0x0000000000007918 */ /* 0x01efe20000000000 */
.L_x_4:
[----:B0-----:R-:W-:Y:S01]  /*07c0*/  ULDC UR4, c[0x0][0x65c] ;  /* 0x0001970000047ab9 */ /* 0x001fe20000000800 */
[----:B------:R-:W-:Y:S01]  /*07d0*/  UMOV UR5, URZ ;  /* 0x0000003f00057c82 */ /* 0x000fe20008000000 */
[----:B------:R-:W-:-:S03]  /*07e0*/  UISETP.NE.AND UP0, UPT, UR4, 0x1, UPT ;  /* 0x000000010400788c */ /* 0x000fc6000bf05270 */
[----:B------:R-:W-:Y:S01]  /*07f0*/  UMOV UR4, UR13 ;  /* 0x0000000d00047c82 */ /* 0x000fe20008000000 */
[----:B------:R-:W-:Y:S02]  /*0800*/  UP2UR UR45, UPR, URZ, 0x1 ;  /* 0x000000013f2d7883 */ /* 0x000fe40008000000 */
[----:B------:R-:W-:Y:S02]  /*0810*/  PLOP3.LUT P0, PT, PT, PT, UP0, 0x80, 0x0 ;  /* 0x000000000000781c */ /* 0x000fe40003f0f008 */
[----:B------:R-:W-:Y:S02]  /*0820*/  PLOP3.LUT P1, PT, PT, PT, UP0, 0x80, 0x0 ;  /* 0x000000000000781c */ /* 0x000fe40003f2f008 */
[----:B------:R-:W-:Y:S01]  /*0830*/  PLOP3.LUT P5, PT, PT, PT, UP0, 0x80, 0x0 ;  /* 0x000000000000781c */ /* 0x000fe20003faf008 */
[----:B------:R-:W-:Y:S01]  /*0840*/  @UP0 ULDC UR14, c[0x0][0x10] ;  /* 0x00000400000e0ab9 */ /* 0x000fe20000000800 */
[----:B------:R-:W-:Y:S01]  /*0850*/  @UP0 UMOV UR6, UR10 ;  /* 0x0000000a00060c82 */ /* 0x000fe20008000000 */
[----:B------:R-:W-:Y:S01]  /*0860*/  @UP0 UMOV UR7, URZ ;  /* 0x0000003f00070c82 */ /* 0x000fe20008000000 */
[----:B------:R-:W-:Y:S01]  /*0870*/  PLOP3.LUT P4, PT, PT, PT, UP0, 0x80, 0x0 ;  /* 0x000000000000781c */ /* 0x000fe20003f8f008 */
[----:B------:R-:W-:-:S03]  /*0880*/  @UP0 UIMAD.WIDE.U32 UR14, UR13, UR14, UR6 ;  /* 0x0000000e0d0e02a5 */ /* 0x000fc6000f8e0006 */
[----:B------:R-:W-:Y:S01]  /*0890*/  @!UP0 ULDC UR7, c[0x0][0xc] ;  /* 0x0000030000078ab9 */ /* 0x000fe20000000800 */
[----:B------:R-:W-:Y:S01]  /*08a0*/  @UP0 UMOV UR6, URZ ;  /* 0x0000003f00060c82 */ /* 0x000fe20008000000 */
[----:B------:R-:W-:Y:S01]  /*08b0*/  @!UP0 UIMAD.WIDE.U32 UR4, UR10, UR7, UR4 ;  /* 0x000000070a0482a5 */ /* 0x000fe2000f8e0004 */
[----:B------:R-:W-:Y:S01]  /*08c0*/  IMAD.U32 R2, RZ, RZ, UR14 ;  /* 0x0000000eff027e24 */ /* 0x000fe2000f8e00ff */
[----:B------:R-:W-:Y:S02]  /*08d0*/  @UP0 UIADD3 UR6, UR15, UR6, URZ ;  /* 0x000000060f060290 */ /* 0x000fe4000fffe03f */
[----:B------:R-:W-:Y:S02]  /*08e0*/  IMAD.U32 R3, RZ, RZ, UR15 ;  /* 0x0000000fff037e24 */ /* 0x000fe4000f8e00ff */
[----:B------:R-:W-:Y:S02]  /*08f0*/  @P0 IMAD.MOV.U32 R7, RZ, RZ, R2 ;  /* 0x000000ffff070224 */ /* 0x000fe400078e0002 */
[----:B------:R-:W-:Y:S01]  /*0900*/  IMAD.U32 R2, RZ, RZ, UR4 ;  /* 0x00000004ff027e24 */ /* 0x000fe2000f8e00ff */
[----:B------:R-:W-:Y:S01]  /*0910*/  @P1 MOV R6, UR6 ;  /* 0x0000000600061c02 */ /* 0x000fe20008000f00 */
[----:B------:R-:W-:-:S02]  /*0920*/  IMAD.U32 R5, RZ, RZ, UR5 ;  /* 0x00000005ff057e24 */ /* 0x000fc4000f8e00ff */
[----:B------:R-:W-:Y:S01]  /*0930*/  IMAD.U32 R3, RZ, RZ, UR5 ;  /* 0x00000005ff037e24 */ /* 0x000fe2000f8e00ff */
[----:B------:R-:W-:Y:S01]  /*0940*/  @!P4 MOV R7, R2 ;  /* 0x000000020007c202 */ /* 0x000fe20000000f00 */
[----:B------:R-:W-:Y:S02]  /*0950*/  @!P5 IMAD.MOV.U32 R6, RZ, RZ, R5 ;  /* 0x000000ffff06d224 */ /* 0x000fe400078e0005 */
[----:B------:R-:W-:-:S03]  /*0960*/  IMAD.U32 R4, RZ, RZ, UR4 ;  /* 0x00000004ff047e24 */ /* 0x000fc6000f8e00ff */
[----:B------:R0:W-:Y:S04]  /*0970*/  STL [R1+0x200], R6 ;  /* 0x0002000601007387 */ /* 0x0001e80000100800 */
[----:B------:R0:W-:Y:S01]  /*0980*/  STL [R1+0x204], R7 ;  /* 0x0002040701007387 */ /* 0x0001e20000100800 */
[----:B------:R-:W-:Y:S05]  /*0990*/  @!P3 BRA `(.L_x_5) ;  /* 0x00000000000cb947 */ /* 0x000fea0003800000 */
[----:B------:R-:W-:Y:S01]  /*09a0*/  UCGABAR_WAIT ;  /* 0x0000000000007dc7 */ /* 0x000fe20008000000 */
[----:B------:R-:W-:Y:S01]  /*09b0*/  CCTL.IVALL ;  /* 0x00000000ff00798f */ /* 0x000fe20002000000 */
[----:B------:R-:W-:Y:S05]  /*09c0*/  BRA `(.L_x_6) ;  /* 0x0000000000047947 */ /* 0x000fea0003800000 */
.L_x_5:
[----:B------:R-:W-:Y:S06]  /*09d0*/  BAR.SYNC.DEFER_BLOCKING 0x0 ;  /* 0x0000000000007b1d */ /* 0x000fec0000010000 */
.L_x_6:
[----:B------:R-:W-:Y:S05]  /*09e0*/  @!P2 BRA `(.L_x_7) ;  /* 0x0000015c00c0a947 */ /* 0x000fea0003800000 */
[----:B------:R-:W-:-:S06]  /*09f0*/  UISETP.GT.U32.AND UP0, UPT, UR16, 0x1, UPT ;  /* 0x000000011000788c */ /* 0x000fcc000bf04070 */
[----:B------:R-:W-:-:S13]  /*0a00*/  PLOP3.LUT P0, PT, PT, PT, UP0, 0x80, 0x0 ;  /* 0x000000000000781c */ /* 0x000fda0003f0f008 */
[----:B------:R-:W-:Y:S05]  /*0a10*/  @P0 EXIT ;  /* 0x000000000000094d */ /* 0x000fea0003800000 */
[----:B------:R-:W-:Y:S01]  /*0a20*/  ULDC.64 UR4, c[0x0][0x650] ;  /* 0x0001940000047ab9 */ /* 0x000fe20000000a00 */
[----:B------:R-:W-:Y:S01]  /*0a30*/  UMOV UR41, 0xffffffff ;  /* 0xffffffff00297882 */ /* 0x000fe20000000000 */
[----:B------:R-:W-:Y:S01]  /*0a40*/  ISETP.GE.U32.AND P0, PT, R7, UR4, PT ;  /* 0x0000000407007c0c */ /* 0x000fe2000bf06070 */
[----:B------:R-:W-:Y:S01]  /*0a50*/  UMOV UR42, 0xffffffff ;  /* 0xffffffff002a7882 */ /* 0x000fe20000000000 */
[----:B------:R-:W-:Y:S01]  /*0a60*/  UMOV UR43, 0xffffffff ;  /* 0xffffffff002b7882 */ /* 0x000fe20000000000 */
[----:B------:R-:W-:Y:S02]  /*0a70*/  PRMT R0, RZ, 0x7610, R0 ;  /* 0x00007610ff007816 */ /* 0x000fe40000000000 */
[----:B------:R-:W-:-:S13]  /*0a80*/  ISETP.GE.U32.AND.EX P0, PT, R6, UR5, PT, P0 ;  /* 0x0000000506007c0c */ /* 0x000fda000bf06100 */
[----:B------:R-:W-:Y:S05]  /*0a90*/  @P0 BRA `(.L_x_8) ;  /* 0x0000000400480947 */ /* 0x000fea0003800000 */
[----:B------:R-:W-:Y:S01]  /*0aa0*/  ULDC.64 UR16, c[0x0][0x628] ;  /* 0x00018a0000107ab9 */ /* 0x000fe20000000a00 */
[C---:B------:R-:W-:Y:S01]  /*0ab0*/  R2UR UR19, R7.reuse ;  /* 0x00000000071372ca */ /* 0x040fe200000e0000 */
[----:B------:R-:W-:Y:S01]  /*0ac0*/  ULDC UR18, c[0x0][0x630] ;  /* 0x00018c0000127ab9 */ /* 0x000fe20000000800 */
[----:B------:R-:W-:Y:S02]  /*0ad0*/  ISETP.NE.U32.AND P0, PT, RZ, UR16, PT ;  /* 0x00000010ff007c0c */ /* 0x000fe4000bf05070 */
[----:B------:R-:W-:Y:S02]  /*0ae0*/  R2UR UR4, R7 ;  /* 0x00000000070472ca */ /* 0x000fe400000e0000 */
[----:B------:R-:W-:Y:S02]  /*0af0*/  ISETP.NE.AND.EX P0, PT, RZ, UR17, PT, P0 ;  /* 0x00000011ff007c0c */ /* 0x000fe4000bf05300 */
[----:B------:R-:W-:-:S11]  /*0b00*/  R2UR UR5, R6 ;  /* 0x00000000060572ca */ /* 0x000fd600000e0000 */
[----:B------:R-:W-:Y:S05]  /*0b10*/  @!P0 BRA `(.L_x_9) ;  /* 0x0000000000308947 */ /* 0x000fea0003800000 */
[----:B------:R-:W-:Y:S01]  /*0b20*/  R2UR UR4, R7 ;  /* 0x00000000070472ca */ /* 0x000fe200000e0000 */
[----:B------:R-:W-:Y:S01]  /*0b30*/  ULDC UR9, c[0x0][0x634] ;  /* 0x00018d0000097ab9 */ /* 0x000fe20000000800 */
[----:B------:R-:W-:-:S11]  /*0b40*/  R2UR UR13, R6 ;  /* 0x00000000060d72ca */ /* 0x000fd600000e0000 */
[----:B------:R-:W-:-:S04]  /*0b50*/  UIADD3 UR9, UP0, UR4, UR9, URZ ;  /* 0x0000000904097290 */ /* 0x000fc8000ff1e03f */
[----:B------:R-:W-:-:S04]  /*0b60*/  UIADD3.X UR13, URZ, UR13, URZ, UP0, !UPT ;  /* 0x0000000d3f0d7290 */ /* 0x000fc800087fe43f */
[----:B------:R-:W-:-:S04]  /*0b70*/  UIMAD.WIDE.U32 UR4, UR13, UR16, URZ ;  /* 0x000000100d0472a5 */ /* 0x000fc8000f8e003f */
[----:B------:R-:W-:Y:S02]  /*0b80*/  UIMAD.WIDE.U32 UR6, UP0, UR9, UR17, UR4 ;  /* 0x00000011090672a5 */ /* 0x000fe4000f800004 */
[----:B------:R-:W-:Y:S02]  /*0b90*/  UIMAD.WIDE.U32 UR4, UR9, UR16, URZ ;  /* 0x00000010090472a5 */ /* 0x000fe4000f8e003f */
[----:B------:R-:W-:Y:S02]  /*0ba0*/  UIADD3.X UR15, URZ, URZ, URZ, UP0, !UPT ;  /* 0x0000003f3f0f7290 */ /* 0x000fe400087fe43f */
[----:B------:R-:W-:Y:S01]  /*0bb0*/  UIADD3 URZ, UP0, UR5, UR6, URZ ;  /* 0x00000006053f7290 */ /* 0x000fe2000ff1e03f */
[----:B------:R-:W-:-:S03]  /*0bc0*/  UMOV UR14, UR7 ;  /* 0x00000007000e7c82 */ /* 0x000fc60008000000 */
[----:B------:R-:W-:-:S12]  /*0bd0*/  UIMAD.WIDE.U32.X UR4, UR13, UR17, UR14, UP0 ;  /* 0x000000110d0472a5 */ /* 0x000fd800080e040e */
.L_x_9:
[----:B------:R-:W-:Y:S01]  /*0be0*/  USHF.R.U64 UR43, UR4, UR18, UR5 ;  /* 0x00000012042b7299 */ /* 0x000fe20008001205 */
[----:B------:R-:W-:Y:S01]  /*0bf0*/  R2UR UR7, R6 ;  /* 0x00000000060772ca */ /* 0x000fe200000e0000 */
[----:B------:R-:W-:Y:S02]  /*0c00*/  USHF.R.U32.HI UR4, URZ, UR18, UR5 ;  /* 0x000000123f047299 */ /* 0x000fe40008011605 */
[----:B------:R-:W-:Y:S01]  /*0c10*/  UIADD3 UR5, UP0, URZ, -UR43, URZ ;  /* 0x8000002b3f057290 */ /* 0x000fe2000ff1e03f */
[----:B------:R-:W-:Y:S01]  /*0c20*/  ULDC.64 UR14, c[0x0][0x620] ;  /* 0x00018800000e7ab9 */ /* 0x000fe20000000a00 */
[----:B------:R-:W-:Y:S02]  /*0c30*/  UMOV UR6, UR19 ;  /* 0x0000001300067c82 */ /* 0x000fe40008000000 */
[----:B------:R-:W-:Y:S01]  /*0c40*/  UIADD3.X UR4, URZ, ~UR4, URZ, UP0, !UPT ;  /* 0x800000043f047290 */ /* 0x000fe200087fe43f */
[----:B------:R-:W-:Y:S01]  /*0c50*/  ULDC UR9, c[0x0][0x618] ;  /* 0x0001860000097ab9 */ /* 0x000fe20000000800 */
[----:B------:R-:W-:-:S02]  /*0c60*/  UIMAD UR12, UR11, UR12, UR10 ;  /* 0x0000000c0b0c72a4 */ /* 0x000fc4000f8e020a */
[----:B------:R-:W-:Y:S02]  /*0c70*/  UIMAD UR4, UR4, UR14, URZ ;  /* 0x0000000e040472a4 */ /* 0x000fe4000f8e023f */
[----:B------:R-:W-:Y:S02]  /*0c80*/  UIMAD.WIDE.U32 UR6, UR5, UR14, UR6 ;  /* 0x0000000e050672a5 */ /* 0x000fe4000f8e0006 */
[----:B------:R-:W-:Y:S01]  /*0c90*/  UIMAD UR4, UR5, UR15, UR4 ;  /* 0x0000000f050472a4 */ /* 0x000fe2000f8e0204 */
[----:B------:R-:W-:Y:S01]  /*0ca0*/  ULDC UR10, c[0x0][0x608] ;  /* 0x00018200000a7ab9 */ /* 0x000fe20000000800 */
[----:B------:R-:W-:Y:S02]  /*0cb0*/  ULDC UR18, c[0x0][0x658] ;  /* 0x0001960000127ab9 */ /* 0x000fe40000000800 */
[----:B------:R-:W-:Y:S01]  /*0cc0*/  UIADD3 UR7, UR7, UR4, URZ ;  /* 0x0000000407077290 */ /* 0x000fe2000fffe03f */
[----:B------:R-:W-:Y:S02]  /*0cd0*/  UMOV UR11, 0xffffffff ;  /* 0xffffffff000b7882 */ /* 0x000fe40000000000 */
[----:B------:R-:W-:Y:S01]  /*0ce0*/  ULDC.64 UR4, c[0x0][0x640] ;  /* 0x0001900000047ab9 */ /* 0x000fe20000000a00 */
[----:B------:R-:W-:Y:S01]  /*0cf0*/  USHF.R.U64 UR16, UR6, UR9, UR7 ;  /* 0x0000000906107299 */ /* 0x000fe20008001207 */
[----:B------:R-:W-:Y:S01]  /*0d00*/  ISETP.NE.U32.AND P0, PT, RZ, UR4, PT ;  /* 0x00000004ff007c0c */ /* 0x000fe2000bf05070 */
[----:B------:R-:W-:-:S02]  /*0d10*/  USHF.R.U32.HI UR7, URZ, UR9, UR7 ;  /* 0x000000093f077299 */ /* 0x000fc40008011607 */
[----:B------:R-:W-:Y:S01]  /*0d20*/  USHF.L.U32 UR6, UR11, UR18, URZ ;  /* 0x000000120b067299 */ /* 0x000fe2000800063f */
[----:B------:R-:W-:Y:S01]  /*0d30*/  ISETP.NE.AND.EX P0, PT, RZ, UR5, PT, P0 ;  /* 0x00000005ff007c0c */ /* 0x000fe2000bf05300 */
[----:B------:R-:W-:Y:S02]  /*0d40*/  USHF.R.U64 UR22, UR16, UR10, UR7 ;  /* 0x0000000a10167299 */ /* 0x000fe40008001207 */
[----:B------:R-:W-:Y:S02]  /*0d50*/  USHF.R.U32.HI UR7, URZ, UR10, UR7 ;  /* 0x0000000a3f077299 */ /* 0x000fe40008011607 */
[----:B------:R-:W-:Y:S02]  /*0d60*/  UISETP.NE.AND UP1, UPT, UR45, URZ, UPT ;  /* 0x0000003f2d00728c */ /* 0x000fe4000bf25270 */
[----:B------:R-:W-:Y:S01]  /*0d70*/  USHF.R.U64 UR23, UR22, UR18, UR7 ;  /* 0x0000001216177299 */ /* 0x000fe20008001207 */
[----:B------:R-:W-:Y:S01]  /*0d80*/  ULDC UR17, c[0x0][0x600] ;  /* 0x0001800000117ab9 */ /* 0x000fe20000000800 */
[----:B------:R-:W-:-:S02]  /*0d90*/  ULOP3.LUT UR13, URZ, UR6, URZ, 0x33, !UPT ;  /* 0x000000063f0d7292 */ /* 0x000fc4000f8e333f */
[----:B------:R-:W-:Y:S02]  /*0da0*/  UIADD3 UR15, UR17, -0x1, URZ ;  /* 0xffffffff110f7890 */ /* 0x000fe4000fffe03f */
[----:B------:R-:W-:Y:S02]  /*0db0*/  USEL UR12, UR8, UR12, !UP1 ;  /* 0x0000000c080c7287 */ /* 0x000fe4000c800000 */
[----:B------:R-:W-:Y:S01]  /*0dc0*/  USHF.R.U32.HI UR7, URZ, UR18, UR7 ;  /* 0x000000123f077299 */ /* 0x000fe20008011607 */
[----:B------:R-:W-:Y:S01]  /*0dd0*/  ULDC UR19, c[0x0][0x648] ;  /* 0x0001920000137ab9 */ /* 0x000fe20000000800 */
[----:B------:R-:W-:Y:S01]  /*0de0*/  ULDC UR20, c[0x0][0x638] ;  /* 0x00018e0000147ab9 */ /* 0x000fe20000000800 */
[----:B------:R-:W-:Y:S01]  /*0df0*/  UMOV UR21, 0x1 ;  /* 0x0000000100157882 */ /* 0x000fe20000000000 */
[----:B------:R-:W-:Y:S01]  /*0e00*/  UMOV UR6, UR23 ;  /* 0x0000001700067c82 */ /* 0x000fe20008000000 */
[----:B------:R-:W-:Y:S07]  /*0e10*/  @!P0 BRA `(.L_x_10) ;  /* 0x0000000000308947 */ /* 0x000fee0003800000 */
[----:B------:R-:W-:Y:S02]  /*0e20*/  ULDC UR10, c[0x0][0x64c] ;  /* 0x00019300000a7ab9 */ /* 0x000fe40000000800 */
        /* <DEDUP_REMOVED lines=8> */
[----:B------:R-:W-:-:S07]  /*0eb0*/  UIMAD.WIDE.U32.X UR4, UR14, UR5, UR10, UP0 ;  /* 0x000000050e0472a5 */ /* 0x000fce00080e040a */
[----:B------:R-:W-:Y:S01]  /*0ec0*/  UMOV UR6, UR4 ;  /* 0x0000000400067c82 */ /* 0x000fe20008000000 */
[----:B------:R-:W-:-:S05]  /*0ed0*/  UMOV UR7, UR5 ;  /* 0x0000000500077c82 */ /* 0x000fca0008000000 */
.L_x_10:
[----:B------:R-:W-:Y:S01]  /*0ee0*/  USHF.R.U64 UR5, UR6, UR19, UR7 ;  /* 0x0000001306057299 */ /* 0x000fe20008001207 */
[----:B------:R-:W-:Y:S01]  /*0ef0*/  IMAD.MOV.U32 R0, RZ, RZ, 0x1 ;  /* 0x00000001ff007424 */ /* 0x000fe200078e00ff */
[----:B------:R-:W-:Y:S02]  /*0f00*/  USHF.L.U32 UR4, UR21, UR18, URZ ;  /* 0x0000001215047299 */ /* 0x000fe4000800063f */
[----:B------:R-:W-:Y:S02]  /*0f10*/  ULOP3.LUT UR13, UR22, UR13, URZ, 0xc0, !UPT ;  /* 0x0000000d160d7292 */ /* 0x000fe4000f8ec03f */
[----:B------:R-:W-:Y:S02]  /*0f20*/  UIADD3 UR6, -UR5, URZ, URZ ;  /* 0x0000003f05067290 */ /* 0x000fe4000fffe13f */
[----:B------:R-:W-:Y:S02]  /*0f30*/  UIMAD UR13, UR4, UR5, UR13 ;  /* 0x00000005040d72a4 */ /* 0x000fe4000f8e020d */
[----:B------:R-:W-:-:S02]  /*0f40*/  ULOP3.LUT UR15, UR16, UR15, URZ, 0xc0, !UPT ;  /* 0x0000000f100f7292 */ /* 0x000fc4000f8ec03f */
[----:B------:R-:W-:Y:S01]  /*0f50*/  UIMAD UR4, UR6, UR20, UR23 ;  /* 0x00000014060472a4 */ /* 0x000fe2000f8e0217 */
[----:B------:R-:W-:Y:S01]  /*0f60*/  ULDC UR5, c[0x0][0x610] ;  /* 0x0001840000057ab9 */ /* 0x000fe20000000800 */
[----:B------:R-:W-:Y:S02]  /*0f70*/  UISETP.NE.AND UP0, UPT, UR45, URZ, UPT ;  /* 0x0000003f2d00728c */ /* 0x000fe4000bf05270 */
[----:B------:R-:W-:Y:S02]  /*0f80*/  UIMAD UR12, UR13, UR5, UR12 ;  /* 0x000000050d0c72a4 */ /* 0x000fe4000f8e020c */
[----:B------:R-:W-:-:S04]  /*0f90*/  UIMAD UR4, UR4, UR17, UR15 ;  /* 0x00000011040472a4 */ /* 0x000fc8000f8e020f */
[----:B------:R-:W-:Y:S02]  /*0fa0*/  USEL UR42, UR4, UR12, !UP0 ;  /* 0x0000000c042a7287 */ /* 0x000fe4000c000000 */
[----:B------:R-:W-:-:S12]  /*0fb0*/  USEL UR41, UR12, UR4, !UP0 ;  /* 0x000000040c297287 */ /* 0x000fd8000c000000 */
.L_x_8:
[----:B------:R-:W-:-:S08]  /*0fc0*/  NOP ;  /* 0x0000000000007918 */ /* 0x000fd00000000000 */
[----:B------:R-:W1:Y:S02]  /*0fd0*/  USETMAXREG.TRY_ALLOC.CTAPOOL UP0, 0xf0 ;  /* 0x000000f0000079c8 */ /* 0x000e640008000600 */
[----:B-1----:R-:W-:-:S13]  /*0fe0*/  PLOP3.LUT P0, PT, PT, PT, UP0, 0x80, 0x0 ;  /* 0x000000000000781c */ /* 0x002fda0003f0f008 */
[----:B------:R-:W-:Y:S05]  /*0ff0*/  @!P0 BRA `(.L_x_8) ;  /* 0xfffffffc00f08947 */ /* 0x000fea000383ffff */
[----:B------:R-:W-:Y:S01]  /*1000*/  ULDC.64 UR4, c[0x0][0x598] ;  /* 0x0001660000047ab9 */ /* 0x000fe20000000a00 */
[----:B------:R-:W-:Y:S01]  /*1010*/  ULDC.64 UR36, c[0x0][0x208] ;  /* 0x0000820000247ab9 */ /* 0x000fe20000000a00 */
[----:B------:R-:W-:-:S04]  /*1020*/  ISETP.NE.U32.AND P0, PT, RZ, UR4, PT ;  /* 0x00000004ff007c0c */ /* 0x000fc8000bf05070 */
[----:B------:R-:W-:-:S13]  /*1030*/  ISETP.NE.AND.EX P0, PT, RZ, UR5, PT, P0 ;  /* 0x00000005ff007c0c */ /* 0x000fda000bf05300 */
[----:B------:R-:W-:Y:S05]  /*1040*/  @!P0 BRA `(.L_x_11) ;  /* 0x00000000001c8947 */ /* 0x000fea0003800000 */
[----:B------:R-:W1:Y:S02]  /*1050*/  LDC.64 R2, c[0x0][0x598] ;  /* 0x00016600ff027b82 */ /* 0x000e640000000a00 */
[----:B-1----:R-:W2:Y:S02]  /*1060*/  LDG.E.64 R2, desc[UR36][R2.64] ;  /* 0x0000002402027981 */ /* 0x002ea4000c1e1b00 */
[----:B--2---:R-:W-:-:S04]  /*1070*/  ISETP.NE.U32.AND P0, PT, R2, RZ, PT ;  /* 0x000000ff0200720c */ /* 0x004fc80003f05070 */
[----:B------:R-:W-:-:S13]  /*1080*/  ISETP.NE.AND.EX P0, PT, R3, RZ, PT, P0 ;  /* 0x000000ff0300720c */ /* 0x000fda0003f05300 */
[----:B------:R-:W-:Y:S05]  /*1090*/  @!P0 BRA `(.L_x_11) ;  /* 0x0000000000088947 */ /* 0x000fea0003800000 */
[----:B------:R1:W5:Y:S01]  /*10a0*/  LD.E R2, desc[UR36][R2.64] ;  /* 0x0000002402027980 */ /* 0x000362000c101900 */
[----:B------:R-:W-:Y:S05]  /*10b0*/  BRA `(.L_x_12) ;  /* 0x0000000000247947 */ /* 0x000fea0003800000 */
.L_x_11:
[----:B------:R-:W-:Y:S02]  /*10c0*/  ULDC.64 UR4, c[0x0][0x588] ;  /* 0x0001620000047ab9 */ /* 0x000fe40000000a00 */
[----:B------:R-:W-:-:S04]  /*10d0*/  ISETP.NE.U32.AND P0, PT, RZ, UR4, PT ;  /* 0x00000004ff007c0c */ /* 0x000fc8000bf05070 */
[----:B------:R-:W-:-:S13]  /*10e0*/  ISETP.NE.AND.EX P0, PT, RZ, UR5, PT, P0 ;  /* 0x00000005ff007c0c */ /* 0x000fda000bf05300 */
[----:B------:R-:W-:Y:S05]  /*10f0*/  @!P0 BRA `(.L_x_13) ;  /* 0x00000000000c8947 */ /* 0x000fea0003800000 */
[----:B------:R-:W1:Y:S02]  /*1100*/  LDC.64 R2, c[0x0][0x588] ;  /* 0x00016200ff027b82 */ /* 0x000e640000000a00 */
[----:B-1----:R2:W5:Y:S01]  /*1110*/  LDG.E R2, desc[UR36][R2.64] ;  /* 0x0000002402027981 */ /* 0x002562000c1e1900 */
[----:B------:R-:W-:Y:S05]  /*1120*/  BRA `(.L_x_12) ;  /* 0x0000000000087947 */ /* 0x000fea0003800000 */
.L_x_13:
[----:B------:R-:W-:Y:S02]  /*1130*/  ULDC UR4, c[0x0][0x580] ;  /* 0x0001600000047ab9 */ /* 0x000fe40000000800 */
[----:B------:R-:W-:-:S07]  /*1140*/  IMAD.U32 R2, RZ, RZ, UR4 ;  /* 0x00000004ff027e24 */ /* 0x000fce000f8e00ff */
.L_x_12:
[----:B------:R-:W-:Y:S02]  /*1150*/  ULDC.64 UR4, c[0x0][0x5a0] ;  /* 0x0001680000047ab9 */ /* 0x000fe40000000a00 */
[----:B------:R-:W-:-:S04]  /*1160*/  ISETP.NE.U32.AND P0, PT, RZ, UR4, PT ;  /* 0x00000004ff007c0c */ /* 0x000fc8000bf05070 */
[----:B------:R-:W-:-:S13]  /*1170*/  ISETP.NE.AND.EX P0, PT, RZ, UR5, PT, P0 ;  /* 0x00000005ff007c0c */ /* 0x000fda000bf05300 */
[----:B------:R-:W-:Y:S05]  /*1180*/  @!P0 BRA `(.L_x_14) ;  /* 0x00000000001c8947 */ /* 0x000fea0003800000 */
[----:B------:R-:W3:Y:S02]  /*1190*/  LDC.64 R4, c[0x0][0x5a0] ;  /* 0x00016800ff047b82 */ /* 0x000ee40000000a00 */
[----:B---3--:R-:W3:Y:S02]  /*11a0*/  LDG.E.64 R4, desc[UR36][R4.64] ;  /* 0x0000002404047981 */ /* 0x008ee4000c1e1b00 */
[----:B---3--:R-:W-:-:S04]  /*11b0*/  ISETP.NE.U32.AND P0, PT, R4, RZ, PT ;  /* 0x000000ff0400720c */ /* 0x008fc80003f05070 */
[----:B------:R-:W-:-:S13]  /*11c0*/  ISETP.NE.AND.EX P0, PT, R5, RZ, PT, P0 ;  /* 0x000000ff0500720c */ /* 0x000fda0003f05300 */
[----:B------:R-:W-:Y:S05]  /*11d0*/  @!P0 BRA `(.L_x_14) ;  /* 0x0000000000088947 */ /* 0x000fea0003800000 */
[----:B------:R3:W5:Y:S01]  /*11e0*/  LD.E R16, desc[UR36][R4.64] ;  /* 0x0000002404107980 */ /* 0x000762000c101900 */
[----:B------:R-:W-:Y:S05]  /*11f0*/  BRA `(.L_x_15) ;  /* 0x0000000000247947 */ /* 0x000fea0003800000 */
.L_x_14:
[----:B------:R-:W-:Y:S02]  /*1200*/  ULDC.64 UR4, c[0x0][0x590] ;  /* 0x0001640000047ab9 */ /* 0x000fe40000000a00 */
[----:B------:R-:W-:-:S04]  /*1210*/  ISETP.NE.U32.AND P0, PT, RZ, UR4, PT ;  /* 0x00000004ff007c0c */ /* 0x000fc8000bf05070 */
[----:B------:R-:W-:-:S13]  /*1220*/  ISETP.NE.AND.EX P0, PT, RZ, UR5, PT, P0 ;  /* 0x00000005ff007c0c */ /* 0x000fda000bf05300 */
[----:B------:R-:W-:Y:S05]  /*1230*/  @!P0 BRA `(.L_x_16) ;  /* 0x00000000000c8947 */ /* 0x000fea0003800000 */
[----:B------:R-:W3:Y:S02]  /*1240*/  LDC.64 R4, c[0x0][0x590] ;  /* 0x00016400ff047b82 */ /* 0x000ee40000000a00 */
[----:B---3--:R4:W5:Y:S01]  /*1250*/  LDG.E R16, desc[UR36][R4.64] ;  /* 0x0000002404107981 */ /* 0x008962000c1e1900 */
[----:B------:R-:W-:Y:S05]  /*1260*/  BRA `(.L_x_15) ;  /* 0x0000000000087947 */ /* 0x000fea0003800000 */
.L_x_16:
[----:B------:R-:W-:Y:S02]  /*1270*/  ULDC UR4, c[0x0][0x584] ;  /* 0x0001610000047ab9 */ /* 0x000fe40000000800 */
[----:B------:R-:W-:-:S07]  /*1280*/  IMAD.U32 R16, RZ, RZ, UR4 ;  /* 0x00000004ff107e24 */ /* 0x000fce000f8e00ff */
.L_x_15:
[----:B------:R-:W-:-:S13]  /*1290*/  LOP3.LUT P0, RZ, R0, 0xff, RZ, 0xc0, !PT ;  /* 0x000000ff00ff7812 */ /* 0x000fda000780c0ff */
[----:B------:R-:W-:Y:S05]  /*12a0*/  @!P0 EXIT ;  /* 0x000000000000894d */ /* 0x000fea0003800000 */
[----:B------:R-:W-:Y:S01]  /*12b0*/  ULDC UR4, c[0x0][0x28c] ;  /* 0x0000a30000047ab9 */ /* 0x000fe20000000800 */
[----:B------:R-:W-:Y:S01]  /*12c0*/  UMOV UR38, URZ ;  /* 0x0000003f00267c82 */ /* 0x000fe20008000000 */
[----:B------:R-:W-:Y:S01]  /*12d0*/  UIADD3 UR4, UR4, 0x1f, URZ ;  /* 0x0000001f04047890 */ /* 0x000fe2000fffe03f */
[----:B------:R-:W-:-:S03]  /*12e0*/  UMOV UR39, URZ ;  /* 0x0000003f00277c82 */ /* 0x000fc60008000000 */
[----:B------:R-:W-:-:S04]  /*12f0*/  USHF.R.S32.HI UR5, URZ, 0x1f, UR4 ;  /* 0x0000001f3f057899 */ /* 0x000fc80008011404 */
[----:B------:R-:W-:-:S04]  /*1300*/  ULEA.HI UR5, UR5, UR4, URZ, 0x5 ;  /* 0x0000000405057291 */ /* 0x000fc8000f8f283f */
[----:B------:R-:W-:-:S12]  /*1310*/  USHF.R.S32.HI UR44, URZ, 0x5, UR5 ;  /* 0x000000053f2c7899 */ /* 0x000fd80008011405 */
.L_x_546:
[----:B0-----:R-:W0:Y:S01]  /*1320*/  S2R R0, SR_TID.X ;  /* 0x0000000000007919 */ /* 0x001e220000002100 */
[----:B-1----:R-:W1:Y:S01]  /*1330*/  S2UR UR7, SR_CgaCtaId ;  /* 0x00000000000779c3 */ /* 0x002e620000008800 */
[----:B------:R-:W-:Y:S02]  /*1340*/  UMOV UR6, 0x400 ;  /* 0x0000040000067882 */ /* 0x000fe40000000000 */
[----:B-1----:R-:W-:Y:S01]  /*1350*/  ULEA UR6, UR7, UR6, 0x18 ;  /* 0x0000000607067291 */ /* 0x002fe2000f8ec03f */
[----:B0-----:R-:W-:-:S04]  /*1360*/  LOP3.LUT R0, R0, 0x80, RZ, 0xc0, !PT ;  /* 0x0000008000007812 */ /* 0x001fc800078ec0ff */
[----:B------:R-:W-:-:S06]  /*1370*/  SHF.R.U32.HI R0, RZ, 0x7, R0 ;  /* 0x00000007ff007819 */ /* 0x000fcc0000011600 */
[----:B------:R-:W0:Y:S02]  /*1380*/  SHFL.IDX PT, R0, R0, RZ, 0x1f ;  /* 0x00001fff00007589 */ /* 0x000e2400000e0000 */
[----:B0-----:R-:W-:-:S13]  /*1390*/  R2UR UR4, R0 ;  /* 0x00000000000472ca */ /* 0x001fda00000e0000 */
[----:B------:R-:W-:-:S04]  /*13a0*/  ULEA.HI UR5, UR4, UR4, URZ, 0x1 ;  /* 0x0000000404057291 */ /* 0x000fc8000f8f083f */
[----:B------:R-:W-:-:S04]  /*13b0*/  ULOP3.LUT UR5, UR5, 0xffffe, URZ, 0xc0, !UPT ;  /* 0x000ffffe05057892 */ /* 0x000fc8000f8ec03f */
[----:B------:R-:W-:-:S03]  /*13c0*/  UIADD3 UR5, UR4, -UR5, URZ ;  /* 0x8000000504057290 */ /* 0x000fc6000fffe03f */
[----:B------:R-:W-:Y:S01]  /*13d0*/  ULDC UR4, c[0x0][0x28c] ;  /* 0x0000a30000047ab9 */ /* 0x000fe20000000800 */
[----:B------:R-:W-:Y:S01]  /*13e0*/  ULEA UR5, UR5, UR6, 0xc ;  /* 0x0000000605057291 */ /* 0x000fe2000f8e603f */
[----:B------:R-:W-:-:S03]  /*13f0*/  ISETP.LT.AND P0, PT, RZ, UR4, PT ;  /* 0x00000004ff007c0c */ /* 0x000fc6000bf01270 */
[----:B------:R-:W-:-:S04]  /*1400*/  UIADD3 UR5, UR5, 0x100, URZ ;  /* 0x0000010005057890 */ /* 0x000fc8000fffe03f */
[----:B------:R-:W-:-:S04]  /*1410*/  USHF.R.U32.HI UR5, URZ, 0x4, UR5 ;  /* 0x000000043f057899 */ /* 0x000fc80008011605 */
[----:B------:R-:W-:Y:S02]  /*1420*/  ULOP3.LUT UR46, UR5, 0x3fff, URZ, 0xc0, !UPT ;  /* 0x00003fff052e7892 */ /* 0x000fe4000f8ec03f */
[----:B---3--:R-:W-:Y:S10]  /*1430*/  @P0 BRA `(.L_x_17) ;  /* 0x0000000000400947 */ /* 0x008ff40003800000 */
[----:B------:R-:W-:Y:S01]  /*1440*/  MOV R0, 0x0 ;  /* 0x0000000000007802 */ /* 0x000fe20000000f00 */
[----:B------:R-:W-:Y:S01]  /*1450*/  ULDC.64 UR4, c[0x4][0x68] ;  /* 0x01001a0000047ab9 */ /* 0x000fe20000000a00 */
[----:B------:R-:W-:Y:S01]  /*1460*/  ULDC.64 UR6, c[0x4][0x8] ;  /* 0x0100020000067ab9 */ /* 0x000fe20000000a00 */
[----:B---34-:R-:W-:Y:S01]  /*1470*/  MOV R4, UR4 ;  /* 0x0000000400047c02 */ /* 0x018fe20008000f00 */
[----:B------:R0:W1:Y:S01]  /*1480*/  LDC.64 R14, c[0x4][R0] ;  /* 0x01000000000e7b82 */ /* 0x0000620000000a00 */
[----:B------:R-:W-:Y:S01]  /*1490*/  IMAD.U32 R5, RZ, RZ, UR5 ;  /* 0x00000005ff057e24 */ /* 0x000fe2000f8e00ff */
[----:B------:R-:W-:Y:S01]  /*14a0*/  ULDC.64 UR4, c[0x4][0x70] ;  /* 0x01001c0000047ab9 */ /* 0x000fe20000000a00 */
[----:B------:R-:W-:Y:S01]  /*14b0*/  IMAD.U32 R10, RZ, RZ, UR6 ;  /* 0x00000006ff0a7e24 */ /* 0x000fe2000f8e00ff */
[----:B------:R-:W-:Y:S01]  /*14c0*/  MOV R11, UR7 ;  /* 0x00000007000b7c02 */ /* 0x000fe20008000f00 */
[----:B------:R-:W-:Y:S02]  /*14d0*/  IMAD.U32 R6, RZ, RZ, UR4 ;  /* 0x00000004ff067e24 */ /* 0x000fe4000f8e00ff */
[----:B------:R-:W-:-:S02]  /*14e0*/  IMAD.U32 R7, RZ, RZ, UR5 ;  /* 0x00000005ff077e24 */ /* 0x000fc4000f8e00ff */
[----:B------:R-:W-:Y:S02]  /*14f0*/  IMAD.MOV.U32 R8, RZ, RZ, 0x1e1 ;  /* 0x000001e1ff087424 */ /* 0x000fe400078e00ff */
[----:B------:R-:W-:Y:S02]  /*1500*/  IMAD.MOV.U32 R12, RZ, RZ, 0x1 ;  /* 0x00000001ff0c7424 */ /* 0x000fe400078e00ff */
[----:B0-----:R-:W-:-:S07]  /*1510*/  IMAD.MOV.U32 R13, RZ, RZ, RZ ;  /* 0x000000ffff0d7224 */ /* 0x001fce00078e00ff */
[----:B------:R-:W-:-:S07]  /*1520*/  LEPC R20, `(.L_x_17) ;  /* 0x000000001014794e */ /* 0x000fce0000000000 */
[----:B-12--5:R-:W-:Y:S05]  /*1530*/  CALL.ABS.NOINC R14 ;  /* 0x000000000e007343 */ /* 0x026fea0003c00000 */
.L_x_17:
[----:B------:R-:W-:-:S06]  /*1540*/  ULOP3.LUT UR4, UR40, 0x1, URZ, 0xfc, !UPT ;  /* 0x0000000128047892 */ /* 0x000fcc000f8efc3f */
[----:B------:R-:W-:-:S05]  /*1550*/  IMAD.U32 R0, RZ, RZ, UR4 ;  /* 0x00000004ff007e24 */ /* 0x000fca000f8e00ff */
[----:B------:R-:W-:-:S13]  /*1560*/  ISETP.NE.AND P0, PT, R0, 0x3, PT ;  /* 0x000000030000780c */ /* 0x000fda0003f05270 */
[----:B------:R-:W-:Y:S05]  /*1570*/  @!P0 BRA `(.L_x_18) ;  /* 0x0000000000048947 */ /* 0x000fea0003800000 */
[----:B------:R-:W-:Y:S01]  /*1580*/  BPT.TRAP 0x1 ;  /* 0x000000040000795c */ /* 0x000fe20000300000 */
.L_x_18:
[----:B------:R-:W0:Y:S01]  /*1590*/  S2UR UR5, SR_CgaCtaId ;  /* 0x00000000000579c3 */ /* 0x000e220000008800 */
[----:B------:R-:W-:Y:S01]  /*15a0*/  UMOV UR4, 0x400 ;  /* 0x0000040000047882 */ /* 0x000fe20000000000 */
[----:B---34-:R-:W-:Y:S01]  /*15b0*/  MOV R5, UR39 ;  /* 0x0000002700057c02 */ /* 0x018fe20008000f00 */
[----:B--2---:R-:W-:-:S05]  /*15c0*/  IMAD.U32 R3, RZ, RZ, UR38 ;  /* 0x00000026ff037e24 */ /* 0x004fca000f8e00ff */
[----:B------:R-:W-:Y:S01]  /*15d0*/  SHF.L.U32 R3, R3, 0x1f, RZ ;  /* 0x0000001f03037819 */ /* 0x000fe200000006ff */
[----:B0-----:R-:W-:-:S06]  /*15e0*/  ULEA UR4, UR5, UR4, 0x18 ;  /* 0x0000000405047291 */ /* 0x001fcc000f8ec03f */
[----:B------:R-:W-:-:S04]  /*15f0*/  IMAD.U32 R0, RZ, RZ, UR4 ;  /* 0x00000004ff007e24 */ /* 0x000fc8000f8e00ff */
[----:B------:R-:W-:-:S04]  /*1600*/  IMAD R4, R5, 0x8, R0 ;  /* 0x0000000805047824 */ /* 0x000fc800078e0200 */
[----:B------:R0:W1:Y:S01]  /*1610*/  SYNCS.PHASECHK.TRANS64.TRYWAIT P1, [R4+URZ], R3 ;  /* 0x00000003040075a7 */ /* 0x000062000802017f */
[----:B------:R-:W-:Y:S05]  /*1620*/  @!P0 BRA `(.L_x_19) ;  /* 0x0000000000048947 */ /* 0x000fea0003800000 */
[----:B------:R-:W-:Y:S01]  /*1630*/  BPT.TRAP 0x1 ;  /* 0x000000040000795c */ /* 0x000fe20000300000 */
.L_x_19:
[----:B-1----:R-:W-:Y:S05]  /*1640*/  @P1 BRA `(.L_x_20) ;  /* 0x0000000000081947 */ /* 0x002fea0003800000 */
[----:B------:R-:W1:Y:S02]  /*1650*/  SYNCS.PHASECHK.TRANS64.TRYWAIT P1, [R4+URZ], R3 ;  /* 0x00000003040075a7 */ /* 0x000e64000802017f */
[----:B-1----:R-:W-:Y:S05]  /*1660*/  @!P1 BRA `(.L_x_21) ;  /* 0x00000168004c9947 */ /* 0x002fea0003800000 */
.L_x_20:
[----:B------:R-:W-:-:S04]  /*1670*/  UISETP.LT.AND UP0, UPT, UR44, 0x1, UPT ;  /* 0x000000012c00788c */ /* 0x000fc8000bf01270 */
[----:B------:R-:W-:-:S06]  /*1680*/  USEL UR4, UR44, 0x1, UP0 ;  /* 0x000000012c047887 */ /* 0x000fcc0008000000 */
[----:B01----:R-:W-:Y:S01]  /*1690*/  IMAD.U32 R4, RZ, RZ, UR4 ;  /* 0x00000004ff047e24 */ /* 0x003fe2000f8e00ff */
[----:B------:R-:W-:Y:S05]  /*16a0*/  WARPSYNC.ALL ;  /* 0x0000000000007948 */ /* 0x000fea0003800000 */
[----:B------:R-:W-:-:S04]  /*16b0*/  IADD3 R4, -R4, UR44, RZ ;  /* 0x0000002c04047c10 */ /* 0x000fc8000fffe1ff */
[----:B------:R-:W-:Y:S02]  /*16c0*/  ISETP.GE.AND P1, PT, R4, 0x1, PT ;  /* 0x000000010400780c */ /* 0x000fe40003f26270 */
[----:B------:R-:W-:Y:S01]  /*16d0*/  R2UR UR4, R0 ;  /* 0x00000000000472ca */ /* 0x000fe200000e0000 */
[----:B------:R-:W-:Y:S01]  /*16e0*/  ULOP3.LUT UR8, UR46, 0x10000, URZ, 0xfc, !UPT ;  /* 0x000100002e087892 */ /* 0x000fe2000f8efc3f */
[----:B------:R-:W-:Y:S01]  /*16f0*/  WARPGROUP.ARRIVE ;  /* 0x00000000000079c5 */ /* 0x000fe20000000000 */
[----:B------:R-:W-:Y:S01]  /*1700*/  UMOV UR5, 0x80000020 ;  /* 0x8000002000057882 */ /* 0x000fe20000000000 */
[----:B------:R-:W-:Y:S01]  /*1710*/  UMOV UR7, 0x80000020 ;  /* 0x8000002000077882 */ /* 0x000fe20000000000 */
[----:B------:R-:W-:-:S08]  /*1720*/  ULEA UR10, UR39, UR8, 0xa ;  /* 0x00000008270a7291 */ /* 0x000fd0000f8e503f */
[----:B------:R-:W-:-:S04]  /*1730*/  UIADD3 UR4, UR4, 0xc100, URZ ;  /* 0x0000c10004047890 */ /* 0x000fc8000fffe03f */
[----:B------:R-:W-:-:S04]  /*1740*/  USHF.R.U32.HI UR4, URZ, 0x4, UR4 ;  /* 0x000000043f047899 */ /* 0x000fc80008011604 */
[----:B------:R-:W-:-:S04]  /*1750*/  ULOP3.LUT UR4, UR4, 0x3fff, URZ, 0xc0, !UPT ;  /* 0x00003fff04047892 */ /* 0x000fc8000f8ec03f */
[----:B------:R-:W-:-:S03]  /*1760*/  ULOP3.LUT UR9, UR4, 0x10000, URZ, 0xfc, !UPT ;  /* 0x0001000004097892 */ /* 0x000fc6000f8efc3f */
[----:B------:R-:W-:Y:S01]  /*1770*/  UMOV UR4, UR10 ;  /* 0x0000000a00047c82 */ /* 0x000fe20008000000 */
[----:B------:R-:W-:-:S07]  /*1780*/  ULEA UR11, UR39, UR9, 0xa ;  /* 0x00000009270b7291 */ /* 0x000fce000f8e503f */
[----:B------:R-:W-:Y:S02]  /*1790*/  UMOV UR6, UR11 ;  /* 0x0000000b00067c82 */ /* 0x000fe40008000000 */
[----:B------:R-:W-:Y:S01]  /*17a0*/  HGMMA.64x256x16.F32 R24, gdesc[UR4], RZ, !UPT, gsb0 ;  /* 0x03e00000041879f0 */ /* 0x000fe2000c0008ff */
[----:B------:R-:W-:Y:S01]  /*17b0*/  UIADD3 UR4, UR10, 0x200, URZ ;  /* 0x000002000a047890 */ /* 0x000fe2000fffe03f */
[----:B------:R-:W-:Y:S01]  /*17c0*/  UMOV UR5, 0x80000020 ;  /* 0x8000002000057882 */ /* 0x000fe20000000000 */
[----:B------:R-:W-:Y:S02]  /*17d0*/  WARPGROUP.DEPBAR.LE gsb0, 0x0 ;  /* 0x00008000000079c5 */ /* 0x000fe40000010000 */
[----:B------:R-:W-:Y:S01]  /*17e0*/  STL.64 [R1], R24 ;  /* 0x0000001801007387 */ /* 0x000fe20000100a00 */
[----:B------:R-:W-:Y:S01]  /*17f0*/  MOV R235, R51 ;  /* 0x0000003300eb7202 */ /* 0x000fe20000000f00 */
[----:B------:R-:W-:Y:S01]  /*1800*/  IMAD.MOV.U32 R234, RZ, RZ, R52 ;  /* 0x000000ffffea7224 */ /* 0x000fe200078e0034 */
[----:B------:R-:W-:Y:S01]  /*1810*/  MOV R230, R56 ;  /* 0x0000003800e67202 */ /* 0x000fe20000000f00 */
[----:B------:R-:W-:Y:S01]  /*1820*/  STL.64 [R1+0x8], R26 ;  /* 0x0000081a01007387 */ /* 0x000fe20000100a00 */
[----:B------:R-:W-:Y:S01]  /*1830*/  IMAD.MOV.U32 R233, RZ, RZ, R53 ;  /* 0x000000ffffe97224 */ /* 0x000fe200078e0035 */
[----:B------:R-:W-:Y:S01]  /*1840*/  MOV R225, R61 ;  /* 0x0000003d00e17202 */ /* 0x000fe20000000f00 */
[----:B------:R-:W-:Y:S01]  /*1850*/  IMAD.MOV.U32 R232, RZ, RZ, R54 ;  /* 0x000000ffffe87224 */ /* 0x000fe200078e0036 */
        /* <DEDUP_REMOVED lines=56> */
[----:B------:R0:W-:Y:S01]  /*1be0*/  STL [R1+0x68], R50 ;  /* 0x0000683201007387 */ /* 0x0001e20000100800 */
[----:B------:R-:W-:Y:S01]  /*1bf0*/  IMAD.MOV.U32 R174, RZ, RZ, R90 ;  /* 0x000000ffffae7224 */ /* 0x000fe200078e005a */
[----:B------:R-:W-:Y:S01]  /*1c00*/  MOV R3, R151 ;  /* 0x0000009700037202 */ /* 0x000fe20000000f00 */
[----:B------:R-:W-:Y:S01]  /*1c10*/  IMAD.MOV.U32 R176, RZ, RZ, R92 ;  /* 0x000000ffffb07224 */ /* 0x000fe200078e005c */
[----:B------:R-:W-:Y:S01]  /*1c20*/  STL [R1+0x2b8], R152 ;  /* 0x0002b89801007387 */ /* 0x000fe20000100800 */
[----:B------:R-:W-:-:S02]  /*1c30*/  IMAD.MOV.U32 R177, RZ, RZ, R93 ;  /* 0x000000ffffb17224 */ /* 0x000fc400078e005d */
[----:B------:R-:W-:Y:S02]  /*1c40*/  IMAD.MOV.U32 R178, RZ, RZ, R94 ;  /* 0x000000ffffb27224 */ /* 0x000fe400078e005e */
[----:B------:R-:W-:Y:S02]  /*1c50*/  IMAD.MOV.U32 R179, RZ, RZ, R95 ;  /* 0x000000ffffb37224 */ /* 0x000fe400078e005f */
[----:B------:R-:W-:Y:S02]  /*1c60*/  IMAD.MOV.U32 R181, RZ, RZ, R97 ;  /* 0x000000ffffb57224 */ /* 0x000fe400078e0061 */
[----:B------:R-:W-:Y:S02]  /*1c70*/  IMAD.MOV.U32 R182, RZ, RZ, R98 ;  /* 0x000000ffffb67224 */ /* 0x000fe400078e0062 */
[----:B------:R-:W-:Y:S02]  /*1c80*/  IMAD.MOV.U32 R183, RZ, RZ, R99 ;  /* 0x000000ffffb77224 */ /* 0x000fe400078e0063 */
        /* <DEDUP_REMOVED lines=41> */
[----:B0-----:R-:W-:-:S06]  /*1f20*/  WARPGROUP.ARRIVE ;  /* 0x00000000000079c5 */ /* 0x001fcc0000000000 */
[----:B------:R-:W-:Y:S03]  /*1f30*/  HGMMA.64x256x16.F32 R24, gdesc[UR4], RZ, !UPT, gsb0 ;  /* 0x03e00000041879f0 */ /* 0x000fe6000c0008ff */
[----:B------:R-:W-:Y:S02]  /*1f40*/  WARPGROUP.DEPBAR.LE gsb0, 0x0 ;  /* 0x00008000000079c5 */ /* 0x000fe40000010000 */
[----:B------:R-:W-:Y:S04]  /*1f50*/  STL.64 [R1+0x2b0], R150 ;  /* 0x0002b09601007387 */ /* 0x000fe80000100a00 */
        /* <DEDUP_REMOVED lines=20> */
[----:B------:R0:W-:Y:S04]  /*20a0*/  STL.64 [R1+0x208], R108 ;  /* 0x0002086c01007387 */ /* 0x0001e80000100a00 */
[----:B0-----:R-:W2:Y:S04]  /*20b0*/  LDL.LU R108, [R1] ;  /* 0x00000000016c7983 */ /* 0x001ea80000300800 */
[----:B------:R-:W2:Y:S04]  /*20c0*/  LDL.LU R109, [R1+0x4] ;  /* 0x00000400016d7983 */ /* 0x000ea80000300800 */
        /* <DEDUP_REMOVED lines=24> */
[----:B------:R-:W2:Y:S01]  /*2250*/  LDL.LU R134, [R1+0x68] ;  /* 0x0000680001867983 */ /* 0x000ea20000300800 */
        /* <DEDUP_REMOVED lines=9> */
[----:B------:R-:W-:Y:S01]  /*22f0*/  UIADD3 UR4, UR10, 0x2, URZ ;  /* 0x000000020a047890 */ /* 0x000fe2000fffe03f */
[----:B------:R-:W-:Y:S01]  /*2300*/  IMAD.MOV.U32 R141, RZ, RZ, R229 ;  /* 0x000000ffff8d7224 */ /* 0x000fe200078e00e5 */
[----:B------:R-:W-:Y:S01]  /*2310*/  MOV R229, R10 ;  /* 0x0000000a00e57202 */ /* 0x000fe20000000f00 */
[----:B------:R-:W-:Y:S01]  /*2320*/  IMAD.MOV.U32 R142, RZ, RZ, R228 ;  /* 0x000000ffff8e7224 */ /* 0x000fe200078e00e4 */
[----:B------:R-:W-:Y:S01]  /*2330*/  UIADD3 UR6, UR11, 0x2, URZ ;  /* 0x000000020b067890 */ /* 0x000fe2000fffe03f */
[----:B------:R-:W-:Y:S01]  /*2340*/  IMAD.MOV.U32 R143, RZ, RZ, R227 ;  /* 0x000000ffff8f7224 */ /* 0x000fe200078e00e3 */
[----:B------:R-:W-:Y:S01]  /*2350*/  UMOV UR5, 0x80000020 ;  /* 0x8000002000057882 */ /* 0x000fe20000000000 */
[----:B------:R-:W-:Y:S01]  /*2360*/  IMAD.MOV.U32 R145, RZ, RZ, R225 ;  /* 0x000000ffff917224 */ /* 0x000fe200078e00e1 */
[----:B------:R-:W-:Y:S01]  /*2370*/  UMOV UR7, 0x80000020 ;  /* 0x8000002000077882 */ /* 0x000fe20000000000 */
[----:B------:R-:W-:Y:S01]  /*2380*/  IMAD.MOV.U32 R146, RZ, RZ, R224 ;  /* 0x000000ffff927224 */ /* 0x000fe200078e00e0 */
[----:B------:R-:W-:Y:S01]  /*2390*/  MOV R224, R15 ;  /* 0x0000000f00e07202 */ /* 0x000fe20000000f00 */
[----:B------:R-:W-:-:S02]  /*23a0*/  IMAD.MOV.U32 R147, RZ, RZ, R223 ;  /* 0x000000ffff937224 */ /* 0x000fc400078e00df */
[----:B------:R-:W-:Y:S02]  /*23b0*/  IMAD.MOV.U32 R148, RZ, RZ, R222 ;  /* 0x000000ffff947224 */ /* 0x000fe400078e00de */
[----:B------:R-:W-:Y:S02]  /*23c0*/  IMAD.MOV.U32 R150, RZ, RZ, R220 ;  /* 0x000000ffff967224 */ /* 0x000fe400078e00dc */
[----:B------:R-:W-:Y:S01]  /*23d0*/  IMAD.MOV.U32 R151, RZ, RZ, R219 ;  /* 0x000000ffff977224 */ /* 0x000fe200078e00db */
[----:B------:R-:W-:Y:S01]  /*23e0*/  MOV R219, R22 ;  /* 0x0000001600db7202 */ /* 0x000fe20000000f00 */
        /* <DEDUP_REMOVED lines=14> */
[----:B------:R-:W-:-:S06]  /*24d0*/  IMAD.MOV.U32 R235, RZ, RZ, R3 ;  /* 0x000000ffffeb7224 */ /* 0x000fcc00078e0003 */
[----:B--2---:R-:W-:-:S06]  /*24e0*/  WARPGROUP.ARRIVE ;  /* 0x00000000000079c5 */ /* 0x004fcc0000000000 */
[----:B------:R-:W-:Y:S03]  /*24f0*/  HGMMA.64x256x16.F32 R108, gdesc[UR4], R108, gsb0 ;  /* 0x03e00000046c79f0 */ /* 0x000fe6000800086c */
[----:B------:R-:W-:Y:S02]  /*2500*/  WARPGROUP.DEPBAR.LE gsb0, 0x0 ;  /* 0x00008000000079c5 */ /* 0x000fe40000010000 */
[----:B------:R-:W-:Y:S04]  /*2510*/  STL.64 [R1], R108 ;  /* 0x0000006c01007387 */ /* 0x000fe80000100a00 */
        /* <DEDUP_REMOVED lines=63> */
[----:B0-----:R1:W5:Y:S04]  /*2910*/  LDL.LU R152, [R1+0x2b8] ;  /* 0x0002b80001987983 */ /* 0x0013680000300800 */
[----:B------:R-:W2:Y:S04]  /*2920*/  LDL.LU.64 R150, [R1+0x2b0] ;  /* 0x0002b00001967983 */ /* 0x000ea80000300a00 */
        /* <DEDUP_REMOVED lines=20> */
[----:B------:R-:W2:Y:S01]  /*2a70*/  LDL.LU.64 R108, [R1+0x208] ;  /* 0x00020800016c7983 */ /* 0x000ea20000300a00 */
[----:B------:R-:W-:Y:S01]  /*2a80*/  UIADD3 UR4, UR10, 0x202, URZ ;  /* 0x000002020a047890 */ /* 0x000fe2000fffe03f */
[----:B------:R-:W-:Y:S01]  /*2a90*/  UMOV UR5, 0x80000020 ;  /* 0x8000002000057882 */ /* 0x000fe20000000000 */
[----:B--2---:R-:W-:-:S07]  /*2aa0*/  WARPGROUP.ARRIVE ;  /* 0x00000000000079c5 */ /* 0x004fce0000000000 */
[----:B------:R-:W-:Y:S03]  /*2ab0*/  HGMMA.64x256x16.F32 R24, gdesc[UR4], R24, gsb0 ;  /* 0x03e00000041879f0 */ /* 0x000fe60008000818 */
[----:B------:R-:W-:Y:S02]  /*2ac0*/  WARPGROUP.DEPBAR.LE gsb0, 0x0 ;  /* 0x00008000000079c5 */ /* 0x000fe40000010000 */
[----:B-1----:R-:W-:Y:S05]  /*2ad0*/  @!P1 BRA `(.L_x_22) ;  /* 0x0000002000949947 */ /* 0x002fea0003800000 */
[----:B------:R-:W-:Y:S02]  /*2ae0*/  UIADD3 UR4, UR39, 0x1, URZ ;  /* 0x0000000127047890 */ /* 0x000fe4000fffe03f */
[----:B------:R-:W-:Y:S02]  /*2af0*/  UMOV UR11, UR39 ;  /* 0x00000027000b7c82 */ /* 0x000fe40008000000 */
[----:B------:R-:W-:-:S04]  /*2b00*/  UISETP.NE.AND UP0, UPT, UR4, 0x3, UPT ;  /* 0x000000030400788c */ /* 0x000fc8000bf05270 */
[----:B------:R-:W-:Y:S02]  /*2b10*/  USEL UR5, URZ, 0x1, UP0 ;  /* 0x000000013f057887 */ /* 0x000fe40008000000 */
[----:B------:R-:W-:Y:S02]  /*2b20*/  USEL UR10, UR4, URZ, UP0 ;  /* 0x0000003f040a7287 */ /* 0x000fe40008000000 */
[----:B------:R-:W-:-:S06]  /*2b30*/  ULOP3.LUT UR5, UR38, UR5, URZ, 0x3c, !UPT ;  /* 0x0000000526057292 */ /* 0x000fcc000f8e3c3f */
[----:B------:R-:W-:-:S07]  /*2b40*/  IMAD.U32 R3, RZ, RZ, UR5 ;  /* 0x00000005ff037e24 */ /* 0x000fce000f8e00ff */
.L_x_29:
[----:B------:R-:W-:Y:S05]  /*2b50*/  @!P0 BRA `(.L_x_23) ;  /* 0x0000000000048947 */ /* 0x000fea0003800000 */
[----:B------:R-:W-:Y:S01]  /*2b60*/  BPT.TRAP 0x1 ;  /* 0x000000040000795c */ /* 0x000fe20000300000 */
.L_x_23:
[----:B------:R-:W0:Y:S01]  /*2b70*/  S2UR UR5, SR_CgaCtaId ;  /* 0x00000000000579c3 */ /* 0x000e220000008800 */
[----:B------:R-:W-:Y:S01]  /*2b80*/  UMOV UR4, 0x400 ;  /* 0x0000040000047882 */ /* 0x000fe20000000000 */
[----:B------:R-:W-:Y:S01]  /*2b90*/  IMAD.U32 R5, RZ, RZ, UR10 ;  /* 0x0000000aff057e24 */ /* 0x000fe2000f8e00ff */
[----:B------:R-:W-:Y:S01]  /*2ba0*/  SHF.L.U32 R6, R3, 0x1f, RZ ;  /* 0x0000001f03067819 */ /* 0x000fe200000006ff */
[----:B0-----:R-:W-:-:S06]  /*2bb0*/  ULEA UR4, UR5, UR4, 0x18 ;  /* 0x0000000405047291 */ /* 0x001fcc000f8ec03f */
[----:B------:R-:W-:-:S05]  /*2bc0*/  IMAD.U32 R0, RZ, RZ, UR4 ;  /* 0x00000004ff007e24 */ /* 0x000fca000f8e00ff */
[----:B------:R-:W-:-:S04]  /*2bd0*/  LEA R5, R5, R0, 0x3 ;  /* 0x0000000005057211 */ /* 0x000fc800078e18ff */
[----:B------:R0:W1:Y:S01]  /*2be0*/  SYNCS.PHASECHK.TRANS64.TRYWAIT P1, [R5+URZ], R6 ;  /* 0x00000006050075a7 */ /* 0x000062000802017f */
[----:B------:R-:W-:Y:S05]  /*2bf0*/  @!P0 BRA `(.L_x_24) ;  /* 0x0000000000048947 */ /* 0x000fea0003800000 */
[----:B------:R-:W-:Y:S01]  /*2c00*/  BPT.TRAP 0x1 ;  /* 0x000000040000795c */ /* 0x000fe20000300000 */
.L_x_24:
[----:B-1----:R-:W-:Y:S05]  /*2c10*/  @P1 BRA `(.L_x_25) ;  /* 0x0000000000081947 */ /* 0x002fea0003800000 */
[----:B------:R-:W1:Y:S02]  /*2c20*/  SYNCS.PHASECHK.TRANS64.TRYWAIT P1, [R5+URZ], R6 ;  /* 0x00000006050075a7 */ /* 0x000e64000802017f */
[----:B-1----:R-:W-:Y:S05]  /*2c30*/  @!P1 BRA `(.L_x_26) ;  /* 0x0000015000ec9947 */ /* 0x002fea0003800000 */
.L_x_25:
        /* <DEDUP_REMOVED lines=64> */
[----:B--2---:R-:W2:Y:S04]  /*3040*/  LDL.LU.64 R24, [R1] ;  /* 0x0000000001187983 */ /* 0x004ea80000300a00 */
        /* <DEDUP_REMOVED lines=63> */
[----:B------:R-:W-:-:S02]  /*3440*/  ULEA UR12, UR10, UR8, 0xa ;  /* 0x000000080a0c7291 */ /* 0x000fc4000f8e503f */
[----:B------:R-:W-:Y:S01]  /*3450*/  ULEA UR13, UR10, UR9, 0xa ;  /* 0x000000090a0d7291 */ /* 0x000fe2000f8e503f */
[----:B------:R-:W-:Y:S01]  /*3460*/  UMOV UR5, 0x80000020 ;  /* 0x8000002000057882 */ /* 0x000fe20000000000 */
[----:B------:R-:W-:-:S03]  /*3470*/  UMOV UR7, 0x80000020 ;  /* 0x8000002000077882 */ /* 0x000fc60000000000 */
[----:B------:R-:W-:Y:S02]  /*3480*/  UMOV UR4, UR12 ;  /* 0x0000000c00047c82 */ /* 0x000fe40008000000 */
[----:B------:R-:W-:Y:S01]  /*3490*/  UMOV UR6, UR13 ;  /* 0x0000000d00067c82 */ /* 0x000fe20008000000 */
[----:B--2---:R-:W-:-:S06]  /*34a0*/  WARPGROUP.ARRIVE ;  /* 0x00000000000079c5 */ /* 0x004fcc0000000000 */
[----:B------:R-:W-:Y:S03]  /*34b0*/  HGMMA.64x256x16.F32 R24, gdesc[UR4], R24, gsb0 ;  /* 0x03e00000041879f0 */ /* 0x000fe60008000818 */
[----:B------:R-:W-:Y:S02]  /*34c0*/  WARPGROUP.DEPBAR.LE gsb0, 0x0 ;  /* 0x00008000000079c5 */ /* 0x000fe40000010000 */
[----:B------:R-:W-:Y:S01]  /*34d0*/  STL.64 [R1], R24 ;  /* 0x0000001801007387 */ /* 0x000fe20000100a00 */
[----:B01----:R-:W-:Y:S01]  /*34e0*/  IMAD.MOV.U32 R6, RZ, RZ, R150 ;  /* 0x000000ffff067224 */ /* 0x003fe200078e0096 */
        /* <DEDUP_REMOVED lines=50> */
[----:B------:R0:W-:Y:S01]  /*3810*/  STL.64 [R1+0x68], R50 ;  /* 0x0000683201007387 */ /* 0x0001e20000100a00 */
[----:B------:R-:W-:Y:S01]  /*3820*/  IMAD.MOV.U32 R203, RZ, RZ, R119 ;  /* 0x000000ffffcb7224 */ /* 0x000fe200078e0077 */
[----:B------:R-:W-:Y:S01]  /*3830*/  MOV R170, R86 ;  /* 0x0000005600aa7202 */ /* 0x000fe20000000f00 */
[----:B------:R-:W-:Y:S01]  /*3840*/  IMAD.MOV.U32 R201, RZ, RZ, R117 ;  /* 0x000000ffffc97224 */ /* 0x000fe200078e0075 */
[----:B------:R-:W2:Y:S01]  /*3850*/  LDL.LU.64 R150, [R1+0x4b8] ;  /* 0x0004b80001967983 */ /* 0x000ea20000300a00 */
        /* <DEDUP_REMOVED lines=24> */
[----:B------:R-:W-:-:S02]  /*39e0*/  IMAD.MOV.U32 R184, RZ, RZ, R100 ;  /* 0x000000ffffb87224 */ /* 0x000fc400078e0064 */
[----:B------:R-:W-:Y:S01]  /*39f0*/  IMAD.MOV.U32 R182, RZ, RZ, R98 ;  /* 0x000000ffffb67224 */ /* 0x000fe200078e0062 */
[----:B------:R-:W2:Y:S01]  /*3a00*/  LDL.LU.64 R136, [R1+0x480] ;  /* 0x0004800001887983 */ /* 0x000ea20000300a00 */
[----:B------:R-:W-:Y:S02]  /*3a10*/  IMAD.MOV.U32 R183, RZ, RZ, R99 ;  /* 0x000000ffffb77224 */ /* 0x000fe400078e0063 */
[----:B------:R-:W-:Y:S01]  /*3a20*/  IMAD.MOV.U32 R181, RZ, RZ, R97 ;  /* 0x000000ffffb57224 */ /* 0x000fe200078e0061 */
[----:B------:R-:W2:Y:S01]  /*3a30*/  LDL.LU.64 R134, [R1+0x478] ;  /* 0x0004780001867983 */ /* 0x000ea20000300a00 */
[----:B------:R-:W-:Y:S02]  /*3a40*/  IMAD.MOV.U32 R178, RZ, RZ, R94 ;  /* 0x000000ffffb27224 */ /* 0x000fe400078e005e */
        /* <DEDUP_REMOVED lines=76> */
[----:B0-----:R-:W2:Y:S04]  /*3f10*/  LDL.LU.64 R50, [R1+0x328] ;  /* 0x0003280001327983 */ /* 0x001ea80000300a00 */
        /* <DEDUP_REMOVED lines=14> */
[----:B------:R-:W-:-:S02]  /*4000*/  UMOV UR5, 0x80000020 ;  /* 0x8000002000057882 */ /* 0x000fc40000000000 */
[----:B-----5:R-:W-:Y:S01]  /*4010*/  STL [R1+0x2b8], R152 ;  /* 0x0002b89801007387 */ /* 0x020fe20000100800 */
[----:B--2---:R-:W-:-:S06]  /*4020*/  WARPGROUP.ARRIVE ;  /* 0x00000000000079c5 */ /* 0x004fcc0000000000 */
[----:B------:R-:W-:Y:S03]  /*4030*/  HGMMA.64x256x16.F32 R24, gdesc[UR4], R24, gsb0 ;  /* 0x03e00000041879f0 */ /* 0x000fe60008000818 */
        /* <DEDUP_REMOVED lines=84> */
[----:B------:R-:W-:Y:S01]  /*4580*/  IMAD.MOV.U32 R235, RZ, RZ, R5 ;  /* 0x000000ffffeb7224 */ /* 0x000fe200078e0005 */
[----:B------:R-:W-:Y:S02]  /*4590*/  UIADD3 UR4, UR12, 0x2, URZ ;  /* 0x000000020c047890 */ /* 0x000fe4000fffe03f */
[----:B------:R-:W-:Y:S01]  /*45a0*/  UIADD3 UR6, UR13, 0x2, URZ ;  /* 0x000000020d067890 */ /* 0x000fe2000fffe03f */
[----:B------:R-:W-:Y:S01]  /*45b0*/  UMOV UR5, 0x80000020 ;  /* 0x8000002000057882 */ /* 0x000fe20000000000 */
[----:B------:R-:W-:Y:S01]  /*45c0*/  UMOV UR7, 0x80000020 ;  /* 0x8000002000077882 */ /* 0x000fe20000000000 */
        /* <DEDUP_REMOVED lines=96> */
[----:B------:R-:W-:Y:S01]  /*4bd0*/  BPT.TRAP 0x1 ;  /* 0x000000040000795c */ /* 0x000fe20000300000 */
.L_x_27:
[----:B------:R-:W-:Y:S01]  /*4be0*/  ISETP.NE.AND P1, PT, R17, RZ, PT ;  /* 0x000000ff1100720c */ /* 0x000fe20003f25270 */
[----:B------:R-:W-:Y:S01]  /*4bf0*/  UISETP.GT.U32.AND UP0, UPT, UR40, 0x1, UPT ;  /* 0x000000012800788c */ /* 0x000fe2000bf04070 */
[----:B------:R-:W-:-:S11]  /*4c00*/  MOV R5, UR11 ;  /* 0x0000000b00057c02 */ /* 0x000fd60008000f00 */
[----:B------:R-:W-:-:S04]  /*4c10*/  @P1 IMAD R5, R5, 0x8, R0 ;  /* 0x0000000805051824 */ /* 0x000fc800078e0200 */
[----:B------:R-:W-:-:S05]  /*4c20*/  @P1 VIADD R5, R5, 0x18 ;  /* 0x0000001805051836 */ /* 0x000fca0000000000 */
[----:B-----5:R-:W-:-:S04]  /*4c30*/  @P1 PRMT R5, R152, 0x654, R5 ;  /* 0x0000065498051816 */ /* 0x020fc80000000005 */
[----:B------:R0:W-:Y:S01]  /*4c40*/  @P1 SYNCS.ARRIVE.TRANS64.RED.A1T0 RZ, [R5+URZ], RZ ;  /* 0x000000ff05ff19a7 */ /* 0x0001e2000810043f */
[----:B------:R-:W-:-:S13]  /*4c50*/  PLOP3.LUT P1, PT, PT, PT, UP0, 0x80, 0x0 ;  /* 0x000000000000781c */ /* 0x000fda0003f2f008 */
[----:B0-----:R-:W-:Y:S05]  /*4c60*/  @P1 BRA `(.L_x_28) ;  /* 0x0000000000041947 */ /* 0x001fea0003800000 */
[----:B------:R-:W-:Y:S01]  /*4c70*/  BPT.TRAP 0x1 ;  /* 0x000000040000795c */ /* 0x000fe20000300000 */
.L_x_28:
[----:B------:R-:W-:Y:S01]  /*4c80*/  UIADD3 UR10, UR10, 0x1, URZ ;  /* 0x000000010a0a7890 */ /* 0x000fe2000fffe03f */
[C---:B------:R-:W-:Y:S01]  /*4c90*/  ISETP.GT.AND P1, PT, R4.reuse, 0x1, PT ;  /* 0x000000010400780c */ /* 0x040fe20003f24270 */
[----:B------:R-:W-:Y:S01]  /*4ca0*/  UIADD3 UR11, UR11, 0x1, URZ ;  /* 0x000000010b0b7890 */ /* 0x000fe2000fffe03f */
[----:B------:R-:W-:Y:S01]  /*4cb0*/  VIADD R4, R4, 0xffffffff ;  /* 0xffffffff04047836 */ /* 0x000fe20000000000 */
[----:B------:R-:W-:Y:S02]  /*4cc0*/  UISETP.NE.AND UP0, UPT, UR10, 0x3, UPT ;  /* 0x000000030a00788c */ /* 0x000fe4000bf05270 */
[----:B------:R-:W-:Y:S02]  /*4cd0*/  UISETP.NE.AND UP1, UPT, UR11, 0x3, UPT ;  /* 0x000000030b00788c */ /* 0x000fe4000bf25270 */
[----:B------:R-:W-:Y:S02]  /*4ce0*/  USEL UR4, URZ, 0x1, UP0 ;  /* 0x000000013f047887 */ /* 0x000fe40008000000 */
[----:B------:R-:W-:-:S02]  /*4cf0*/  USEL UR10, UR10, URZ, UP0 ;  /* 0x0000003f0a0a7287 */ /* 0x000fc40008000000 */
[----:B------:R-:W-:Y:S02]  /*4d00*/  USEL UR11, UR11, URZ, UP1 ;  /* 0x0000003f0b0b7287 */ /* 0x000fe40008800000 */
[----:B------:R-:W-:Y:S01]  /*4d10*/  LOP3.LUT R3, R3, UR4, RZ, 0x3c, !PT ;  /* 0x0000000403037c12 */ /* 0x000fe2000f8e3cff */
[----:B------:R-:W-:Y:S09]  /*4d20*/  @P1 BRA `(.L_x_29) ;  /* 0xffffffdc00881947 */ /* 0x000ff2000383ffff */
.L_x_22:
[----:B------:R-:W0:Y:S02]  /*4d30*/  LDC R3, c[0x0][0x28c] ;  /* 0x0000a300ff037b82 */ /* 0x000e240000000800 */
[----:B0-----:R-:W-:-:S13]  /*4d40*/  ISETP.GE.AND P1, PT, R3, 0x1, PT ;  /* 0x000000010300780c */ /* 0x001fda0003f26270 */
[----:B------:R-:W-:Y:S05]  /*4d50*/  @!P1 BRA `(.L_x_30) ;  /* 0x0000000000549947 */ /* 0x000fea0003800000 */
[----:B------:R-:W-:Y:S05]  /*4d60*/  @!P0 BRA `(.L_x_31) ;  /* 0x0000000000048947 */ /* 0x000fea0003800000 */
[----:B------:R-:W-:Y:S01]  /*4d70*/  BPT.TRAP 0x1 ;  /* 0x000000040000795c */ /* 0x000fe20000300000 */
.L_x_31:
[----:B------:R-:W-:Y:S01]  /*4d80*/  ISETP.NE.AND P0, PT, R17, RZ, PT ;  /* 0x000000ff1100720c */ /* 0x000fe20003f05270 */
[----:B------:R-:W-:-:S12]  /*4d90*/  BSSY B0, `(.L_x_32) ;  /* 0x000000d000007945 */ /* 0x000fd80003800000 */
[----:B------:R-:W-:Y:S05]  /*4da0*/  @!P0 BRA `(.L_x_33) ;  /* 0x00000000002c8947 */ /* 0x000fea0003800000 */
[----:B------:R-:W-:-:S04]  /*4db0*/  UISETP.LT.AND UP0, UPT, UR44, 0x1, UPT ;  /* 0x000000012c00788c */ /* 0x000fc8000bf01270 */
[----:B------:R-:W-:-:S04]  /*4dc0*/  USEL UR6, UR44, 0x1, UP0 ;  /* 0x000000012c067887 */ /* 0x000fc80008000000 */
[----:B------:R-:W-:-:S04]  /*4dd0*/  UIADD3 UR6, UR39, UR44, -UR6 ;  /* 0x0000002c27067290 */ /* 0x000fc8000fffe806 */
[----:B------:R-:W-:-:S04]  /*4de0*/  UIMAD.WIDE.U32 UR4, UR6, -0x55555555, URZ ;  /* 0xaaaaaaab060478a5 */ /* 0x000fc8000f8e003f */
[----:B------:R-:W-:-:S04]  /*4df0*/  USHF.R.U32.HI UR4, URZ, 0x1, UR5 ;  /* 0x000000013f047899 */ /* 0x000fc80008011605 */
[----:B------:R-:W-:-:S06]  /*4e00*/  UIMAD UR6, UR4, -0x3, UR6 ;  /* 0xfffffffd040678a4 */ /* 0x000fcc000f8e0206 */
[----:B------:R-:W-:-:S05]  /*4e10*/  IMAD.U32 R3, RZ, RZ, UR6 ;  /* 0x00000006ff037e24 */ /* 0x000fca000f8e00ff */
[----:B------:R-:W-:-:S05]  /*4e20*/  LEA R0, R3, R0, 0x3 ;  /* 0x0000000003007211 */ /* 0x000fca00078e18ff */
[----:B------:R-:W-:-:S05]  /*4e30*/  VIADD R0, R0, 0x18 ;  /* 0x0000001800007836 */ /* 0x000fca0000000000 */
[----:B-----5:R-:W-:-:S04]  /*4e40*/  PRMT R0, R152, 0x654, R0 ;  /* 0x0000065498007816 */ /* 0x020fc80000000000 */
[----:B------:R0:W-:Y:S03]  /*4e50*/  SYNCS.ARRIVE.TRANS64.RED.A1T0 RZ, [R0+URZ], RZ ;  /* 0x000000ff00ff79a7 */ /* 0x0001e6000810043f */
.L_x_33:
[----:B------:R-:W-:Y:S05]  /*4e60*/  BSYNC B0 ;  /* 0x0000000000007941 */ /* 0x000fea0003800000 */
.L_x_32:
[----:B------:R-:W-:-:S06]  /*4e70*/  UISETP.GT.U32.AND UP0, UPT, UR40, 0x1, UPT ;  /* 0x000000012800788c */ /* 0x000fcc000bf04070 */
[----:B------:R-:W-:-:S13]  /*4e80*/  PLOP3.LUT P0, PT, PT, PT, UP0, 0x80, 0x0 ;  /* 0x000000000000781c */ /* 0x000fda0003f0f008 */
[----:B------:R-:W-:Y:S05]  /*4e90*/  @P0 BRA `(.L_x_30) ;  /* 0x0000000000040947 */ /* 0x000fea0003800000 */
[----:B------:R-:W-:Y:S01]  /*4ea0*/  BPT.TRAP 0x1 ;  /* 0x000000040000795c */ /* 0x000fe20000300000 */
.L_x_30:
[----:B------:R-:W1:Y:S01]  /*4eb0*/  S2R R8, SR_TID.X ;  /* 0x0000000000087919 */ /* 0x000e620000002100 */
[----:B------:R-:W-:Y:S01]  /*4ec0*/  IMAD.MOV.U32 R19, RZ, RZ, 0x6540 ;  /* 0x00006540ff137424 */ /* 0x000fe200078e00ff */
[----:B------:R-:W-:Y:S02]  /*4ed0*/  UIMAD.WIDE UR6, UR41, 0x100, URZ ;  /* 0x00000100290678a5 */ /* 0x000fe4000f8e023f */
[----:B------:R-:W-:Y:S01]  /*4ee0*/  USHF.R.S32.HI UR10, URZ, 0x1f, UR43 ;  /* 0x0000001f3f0a7899 */ /* 0x000fe2000801142b */
[----:B------:R-:W-:Y:S01]  /*4ef0*/  ULDC.64 UR8, c[0x0][0x5d0] ;  /* 0x0001740000087ab9 */ /* 0x000fe20000000a00 */
[----:B------:R-:W-:Y:S02]  /*4f00*/  USHF.L.U32 UR41, UR41, 0x8, URZ ;  /* 0x0000000829297899 */ /* 0x000fe4000800063f */
[----:B------:R-:W-:Y:S02]  /*4f10*/  UIMAD UR4, UR10, UR8, URZ ;  /* 0x000000080a0472a4 */ /* 0x000fe4000f8e023f */
[----:B------:R-:W-:-:S02]  /*4f20*/  UIADD3 UR39, UR44, UR39, URZ ;  /* 0x000000272c277290 */ /* 0x000fc4000fffe03f */
[----:B------:R-:W-:Y:S02]  /*4f30*/  UIMAD UR4, UR43, UR9, UR4 ;  /* 0x000000092b0472a4 */ /* 0x000fe4000f8e0204 */
[----:B------:R-:W-:Y:S02]  /*4f40*/  UISETP.GT.U32.AND UP1, UPT, UR39, 0x2, UPT ;  /* 0x000000022700788c */ /* 0x000fe4000bf24070 */
[----:B------:R-:W-:Y:S02]  /*4f50*/  UISETP.GE.U32.AND UP2, UPT, UR44, 0x3, UPT ;  /* 0x000000032c00788c */ /* 0x000fe4000bf46070 */
[----:B------:R-:W-:Y:S01]  /*4f60*/  UISETP.LT.U32.AND UP1, UPT, UR44, 0x3, UP1 ;  /* 0x000000032c00788c */ /* 0x000fe20008f21070 */
[--C-:B-1----:R-:W-:Y:S01]  /*4f70*/  SHF.R.U32.HI R4, RZ, 0x7, R8.reuse ;  /* 0x00000007ff047819 */ /* 0x102fe20000011608 */
[----:B------:R-:W-:Y:S01]  /*4f80*/  IMAD.SHL.U32 R18, R8, 0x2, RZ ;  /* 0x0000000208127824 */ /* 0x000fe200078e00ff */
[----:B------:R-:W-:Y:S02]  /*4f90*/  SHF.R.U32.HI R5, RZ, 0x2, R8 ;  /* 0x00000002ff057819 */ /* 0x000fe40000011608 */
[----:B------:R-:W-:-:S02]  /*4fa0*/  LOP3.LUT R4, R4, 0x1, RZ, 0xc0, !PT ;  /* 0x0000000104047812 */ /* 0x000fc400078ec0ff */
[----:B------:R-:W-:Y:S02]  /*4fb0*/  LOP3.LUT R6, R8, 0x60, RZ, 0xc0, !PT ;  /* 0x0000006008067812 */ /* 0x000fe400078ec0ff */
[----:B------:R-:W-:Y:S01]  /*4fc0*/  LOP3.LUT R5, R5, 0x7, RZ, 0xc0, !PT ;  /* 0x0000000705057812 */ /* 0x000fe200078ec0ff */
[----:B------:R-:W-:Y:S01]  /*4fd0*/  IMAD.SHL.U32 R3, R4, 0x40, RZ ;  /* 0x0000004004037824 */ /* 0x000fe200078e00ff */
[----:B------:R-:W-:Y:S02]  /*4fe0*/  LOP3.LUT R18, R18, 0x6, RZ, 0xc0, !PT ;  /* 0x0000000612127812 */ /* 0x000fe400078ec0ff */
[----:B------:R-:W-:Y:S02]  /*4ff0*/  SHF.R.U32.HI R6, RZ, 0x1, R6 ;  /* 0x00000001ff067819 */ /* 0x000fe40000011606 */
[--C-:B------:R-:W-:Y:S02]  /*5000*/  LOP3.LUT R3, R3, 0x40, R5.reuse, 0xe2, !PT ;  /* 0x0000004003037812 */ /* 0x100fe400078ee205 */
[----:B------:R-:W-:Y:S01]  /*5010*/  PRMT R18, R18, R19, UR42 ;  /* 0x0000002a12127e16 */ /* 0x000fe20008000013 */
[----:B------:R-:W-:Y:S01]  /*5020*/  USHF.L.U32 UR42, UR42, 0x8, URZ ;  /* 0x000000082a2a7899 */ /* 0x000fe2000800063f */
[----:B0-----:R-:W-:Y:S01]  /*5030*/  IADD3 R0, RZ, -R6, -R5 ;  /* 0x80000006ff007210 */ /* 0x001fe20007ffe805 */
[----:B------:R-:W-:Y:S01]  /*5040*/  IMAD.MOV.U32 R5, RZ, RZ, -0x2 ;  /* 0xfffffffeff057424 */ /* 0x000fe200078e00ff */
[----:B------:R-:W-:-:S02]  /*5050*/  LOP3.LUT R3, R3, UR6, R6, 0xfe, !PT ;  /* 0x0000000603037c12 */ /* 0x000fc4000f8efe06 */
[----:B------:R-:W-:Y:S01]  /*5060*/  SHF.R.S32.HI R19, RZ, 0x1f, R18 ;  /* 0x0000001fff137819 */ /* 0x000fe20000011412 */
[----:B------:R-:W-:Y:S01]  /*5070*/  IMAD R0, R4, -0x40, R0 ;  /* 0xffffffc004007824 */ /* 0x000fe200078e0200 */
[----:B------:R-:W-:Y:S01]  /*5080*/  MOV R6, UR8 ;  /* 0x0000000800067c02 */ /* 0x000fe20008000f00 */
[----:B------:R-:W-:Y:S02]  /*5090*/  ULDC UR8, c[0x0][0x284] ;  /* 0x0000a10000087ab9 */ /* 0x000fe40000000800 */
[----:B------:R-:W-:Y:S02]  /*50a0*/  IMAD.U32 R153, RZ, RZ, UR8 ;  /* 0x00000008ff997e24 */ /* 0x000fe4000f8e00ff */
[----:B------:R-:W-:-:S03]  /*50b0*/  IMAD.WIDE.U32 R6, R6, UR43, R18 ;  /* 0x0000002b06067c25 */ /* 0x000fc6000f8e0012 */
[----:B------:R-:W-:Y:S01]  /*50c0*/  IADD3 R153, R153, -UR41, R0 ;  /* 0x8000002999997c10 */ /* 0x000fe2000fffe000 */
[----:B------:R-:W-:Y:S01]  /*50d0*/  VIADD R7, R7, UR4 ;  /* 0x0000000407077c36 */ /* 0x000fe20008000000 */
[----:B------:R-:W-:Y:S01]  /*50e0*/  ULDC UR4, c[0x0][0x288] ;  /* 0x0000a20000047ab9 */ /* 0x000fe20000000800 */
[----:B------:R-:W-:Y:S01]  /*50f0*/  LOP3.LUT R0, R8, 0x3, RZ, 0xc0, !PT ;  /* 0x0000000308007812 */ /* 0x000fe200078ec0ff */
[----:B------:R-:W-:-:S04]  /*5100*/  UISETP.GE.AND UP0, UPT, UR42, UR4, UPT ;  /* 0x000000042a00728c */ /* 0x000fc8000bf06270 */
[----:B------:R-:W-:Y:S01]  /*5110*/  UISETP.GE.OR UP0, UPT, UR41, UR8, UP0 ;  /* 0x000000082900728c */ /* 0x000fe20008706670 */
[----:B------:R-:W-:Y:S01]  /*5120*/  IMAD R0, R0, R5, UR4 ;  /* 0x0000000400007e24 */ /* 0x000fe2000f8e0205 */
[----:B------:R-:W-:Y:S02]  /*5130*/  UIMAD.WIDE.U32 UR4, UR39, -0x55555555, URZ ;  /* 0xaaaaaaab270478a5 */ /* 0x000fe4000f8e003f */
[----:B------:R-:W-:Y:S01]  /*5140*/  USEL UR8, URZ, 0x1, !UP1 ;  /* 0x000000013f087887 */ /* 0x000fe2000c800000 */
[----:B------:R-:W-:Y:S01]  /*5150*/  VIADD R0, R0, -UR42 ;  /* 0x8000002a00007c36 */ /* 0x000fe20008000000 */
[----:B------:R-:W-:Y:S01]  /*5160*/  PLOP3.LUT P0, PT, PT, PT, UP0, 0x80, 0x0 ;  /* 0x000000000000781c */ /* 0x000fe20003f0f008 */
[----:B------:R-:W-:Y:S02]  /*5170*/  USHF.R.U32.HI UR4, URZ, 0x1, UR5 ;  /* 0x000000013f047899 */ /* 0x000fe40008011605 */
[----:B------:R-:W-:Y:S02]  /*5180*/  ULOP3.LUT UR38, UR38, UR8, URZ, 0x3c, !UPT ;  /* 0x0000000826267292 */ /* 0x000fe4000f8e3c3f */
[----:B------:R-:W-:-:S02]  /*5190*/  UIMAD UR39, UR4, -0x3, UR39 ;  /* 0xfffffffd042778a4 */ /* 0x000fc4000f8e0227 */
[----:B------:R-:W-:Y:S01]  /*51a0*/  @UP2 ULOP3.LUT UR38, UR38, 0x1, UR4, 0x78, !UPT ;  /* 0x0000000126262892 */ /* 0x000fe2000f8e7804 */
[----:B------:R-:W-:-:S05]  /*51b0*/  UMOV UR41, 0xffffffff ;  /* 0xffffffff00297882 */ /* 0x000fca0000000000 */
[----:B------:R-:W-:Y:S06]  /*51c0*/  @P0 BRA `(.L_x_34) ;  /* 0x0000010c00e80947 */ /* 0x000fec0003800000 */
[----:B-----5:R-:W-:Y:S01]  /*51d0*/  FSETP.NEU.AND P0, PT, R16, RZ, PT ;  /* 0x000000ff1000720b */ /* 0x020fe20003f0d000 */
[----:B------:R-:W-:Y:S01]  /*51e0*/  ULDC.64 UR8, c[0x0][0x5c8] ;  /* 0x0001720000087ab9 */ /* 0x000fe20000000a00 */
[----:B------:R-:W-:Y:S01]  /*51f0*/  ISETP.GT.AND P3, PT, R153, RZ, PT ;  /* 0x000000ff9900720c */ /* 0x000fe20003f64270 */
[----:B------:R-:W-:Y:S01]  /*5200*/  UIMAD UR4, UR7, UR8, URZ ;  /* 0x00000008070472a4 */ /* 0x000fe2000f8e023f */
[----:B------:R-:W-:Y:S01]  /*5210*/  MOV R10, UR9 ;  /* 0x00000009000a7c02 */ /* 0x000fe20008000f00 */
[C---:B------:R-:W-:Y:S01]  /*5220*/  IMAD.WIDE.U32 R6, R3.reuse, UR8, R6 ;  /* 0x0000000803067c25 */ /* 0x040fe2000f8e0006 */
[----:B------:R-:W-:Y:S01]  /*5230*/  BSSY B0, `(.L_x_34) ;  /* 0x00010f3000007945 */ /* 0x000fe20003800000 */
[----:B------:R-:W-:Y:S02]  /*5240*/  ISETP.GT.AND P1, PT, R0, RZ, P3 ;  /* 0x000000ff0000720c */ /* 0x000fe40001f24270 */
[----:B------:R-:W-:-:S04]  /*5250*/  IMAD R10, R3, R10, UR4 ;  /* 0x00000004030a7e24 */ /* 0x000fc8000f8e020a */
[----:B------:R-:W-:Y:S01]  /*5260*/  IMAD.IADD R10, R7, 0x1, R10 ;  /* 0x00000001070a7824 */ /* 0x000fe200078e020a */
[----:B------:R-:W-:Y:S06]  /*5270*/  @!P0 BRA `(.L_x_35) ;  /* 0x000000b800108947 */ /* 0x000fec0003800000 */
[----:B------:R-:W0:Y:S01]  /*5280*/  LDC.64 R22, c[0x0][0x5b8] ;  /* 0x00016e00ff167b82 */ /* 0x000e220000000a00 */
[----:B------:R-:W2:Y:S01]  /*5290*/  LDL.LU R11, [R1] ;  /* 0x00000000010b7983 */ /* 0x000ea20000300800 */
[----:B------:R-:W-:-:S06]  /*52a0*/  ULDC.64 UR4, c[0x0][0x5c0] ;  /* 0x0001700000047ab9 */ /* 0x000fcc0000000a00 */
[----:B------:R-:W1:Y:S08]  /*52b0*/  LDC.64 R14, c[0x0][0x5b0] ;  /* 0x00016c00ff0e7b82 */ /* 0x000e700000000a00 */
[----:B------:R-:W3:Y:S01]  /*52c0*/  LDC.64 R12, c[0x0][0x5a8] ;  /* 0x00016a00ff0c7b82 */ /* 0x000ee20000000a00 */
[C---:B0-----:R-:W-:Y:S02]  /*52d0*/  IMAD R159, R22.reuse, UR10, RZ ;  /* 0x0000000a169f7c24 */ /* 0x041fe4000f8e02ff */
[----:B------:R-:W-:-:S04]  /*52e0*/  IMAD.WIDE.U32 R154, R22, UR43, R18 ;  /* 0x0000002b169a7c25 */ /* 0x000fc8000f8e0012 */
[----:B------:R-:W-:Y:S02]  /*52f0*/  IMAD R159, R23, UR43, R159 ;  /* 0x0000002b179f7c24 */ /* 0x000fe4000f8e029f */
[----:B-1----:R-:W-:Y:S02]  /*5300*/  IMAD R158, R14, UR7, RZ ;  /* 0x000000070e9e7c24 */ /* 0x002fe4000f8e02ff */
[----:B------:R-:W-:Y:S02]  /*5310*/  IMAD.IADD R21, R155, 0x1, R159 ;  /* 0x000000019b157824 */ /* 0x000fe400078e029f */
[----:B------:R-:W-:Y:S02]  /*5320*/  IMAD.MOV.U32 R20, RZ, RZ, R154 ;  /* 0x000000ffff147224 */ /* 0x000fe400078e009a */
[C---:B------:R-:W-:Y:S02]  /*5330*/  IMAD R158, R3.reuse, R15, R158 ;  /* 0x0000000f039e7224 */ /* 0x040fe400078e029e */
[----:B------:R-:W-:-:S04]  /*5340*/  IMAD.WIDE.U32 R4, R3, R14, R20 ;  /* 0x0000000e03047225 */ /* 0x000fc800078e0014 */
[----:B------:R-:W-:Y:S01]  /*5350*/  IMAD.IADD R5, R5, 0x1, R158 ;  /* 0x0000000105057824 */ /* 0x000fe200078e029e */
[----:B---3--:R-:W-:-:S04]  /*5360*/  LEA R8, P0, R4, R12, 0x1 ;  /* 0x0000000c04087211 */ /* 0x008fc800078008ff */
[----:B------:R-:W-:-:S05]  /*5370*/  LEA.HI.X R9, R4, R13, R5, 0x1, P0 ;  /* 0x0000000d04097211 */ /* 0x000fca00000f0c05 */
[----:B------:R-:W3:Y:S01]  /*5380*/  @P1 LDG.E.LTC128B.U16 R23, desc[UR36][R8.64] ;  /* 0x0000002408171981 */ /* 0x000ee2000c1e1520 */
[----:B------:R-:W-:Y:S01]  /*5390*/  BSSY B1, `(.L_x_36) ;  /* 0x0000011000017945 */ /* 0x000fe20003800000 */
[----:B---3--:R-:W-:-:S05]  /*53a0*/  HADD2.F32 R4, -RZ, R23.H0_H0 ;  /* 0x20000017ff047230 */ /* 0x008fca0000004100 */
[----:B------:R-:W-:-:S04]  /*53b0*/  FMUL R4, R4, R16 ;  /* 0x0000001004047220 */ /* 0x000fc80000400000 */
[----:B--2---:R-:W-:Y:S01]  /*53c0*/  FFMA R7, R11, R2, R4 ;  /* 0x000000020b077223 */ /* 0x004fe20000000004 */
[----:B------:R-:W-:-:S04]  /*53d0*/  LEA R4, P0, R6, UR4, 0x1 ;  /* 0x0000000406047c11 */ /* 0x000fc8000f8008ff */
[----:B------:R-:W-:Y:S02]  /*53e0*/  LEA.HI.X R5, R6, UR5, R10, 0x1, P0 ;  /* 0x0000000506057c11 */ /* 0x000fe400080f0c0a */
[----:B------:R-:W-:-:S05]  /*53f0*/  F2FP.F16.F32.PACK_AB R6, RZ, R7 ;  /* 0x00000007ff06723e */ /* 0x000fca00000000ff */
[----:B------:R0:W-:Y:S02]  /*5400*/  @P1 STG.E.U16 desc[UR36][R4.64], R6 ;  /* 0x0000000604001986 */ /* 0x0001e4000c101524 */
[----:B0-----:R-:W-:-:S05]  /*5410*/  IMAD.WIDE.U32 R6, R3, R14, R18 ;  /* 0x0000000e03067225 */ /* 0x001fca00078e0012 */
[----:B------:R-:W-:-:S03]  /*5420*/  IADD3 R7, R158, R7, RZ ;  /* 0x000000079e077210 */ /* 0x000fc60007ffe0ff */
[----:B------:R-:W-:-:S04]  /*5430*/  IMAD.WIDE.U32 R6, R22, UR43, R6 ;  /* 0x0000002b16067c25 */ /* 0x000fc8000f8e0006 */
[----:B------:R-:W-:Y:S01]  /*5440*/  IMAD.IADD R7, R159, 0x1, R7 ;  /* 0x000000019f077824 */ /* 0x000fe200078e0207 */
[----:B------:R-:W-:-:S04]  /*5450*/  LEA R10, P0, R6, R12, 0x1 ;  /* 0x0000000c060a7211 */ /* 0x000fc800078008ff */
[----:B------:R-:W-:Y:S02]  /*5460*/  LEA.HI.X R11, R6, R13, R7, 0x1, P0 ;  /* 0x0000000d060b7211 */ /* 0x000fe400000f0c07 */
[----:B------:R-:W-:-:S13]  /*5470*/  ISETP.GT.AND P0, PT, R0, 0x1, P3 ;  /* 0x000000010000780c */ /* 0x000fda0001f04270 */
[----:B------:R-:W-:Y:S05]  /*5480*/  @!P0 BRA `(.L_x_37) ;  /* 0x0000000000048947 */ /* 0x000fea0003800000 */
[----:B------:R0:W5:Y:S02]  /*5490*/  LDG.E.LTC128B.U16 R23, desc[UR36][R10.64+0x2] ;  /* 0x000002240a177981 */ /* 0x000164000c1e1520 */
.L_x_37:
[----:B------:R-:W-:Y:S05]  /*54a0*/  BSYNC B1 ;  /* 0x0000000000017941 */ /* 0x000fea0003800000 */
.L_x_36:
[----:B------:R-:W2:Y:S01]  /*54b0*/  LDL.LU R7, [R1+0x4] ;  /* 0x0000040001077983 */ /* 0x000ea20000300800 */
[----:B-----5:R-:W-:Y:S01]  /*54c0*/  HADD2.F32 R6, -RZ, R23.H0_H0 ;  /* 0x20000017ff067230 */ /* 0x020fe20000004100 */
[C---:B------:R-:W-:Y:S01]  /*54d0*/  SHF.L.U64.HI R157, R14.reuse, 0x3, R15 ;  /* 0x000000030e9d7819 */ /* 0x040fe2000001020f */
[----:B------:R-:W-:Y:S01]  /*54e0*/  IMAD.SHL.U32 R156, R14, 0x8, RZ ;  /* 0x000000080e9c7824 */ /* 0x000fe200078e00ff */
[----:B------:R-:W3:Y:S02]  /*54f0*/  LDL.LU R160, [R1+0x8] ;  /* 0x0000080001a07983 */ /* 0x000ee40000300800 */
[----:B------:R-:W-:-:S04]  /*5500*/  FMUL R6, R6, R16 ;  /* 0x0000001006067220 */ /* 0x000fc80000400000 */
[----:B--2---:R-:W-:-:S05]  /*5510*/  FFMA R6, R7, R2, R6 ;  /* 0x0000000207067223 */ /* 0x004fca0000000006 */
[----:B------:R-:W-:-:S05]  /*5520*/  F2FP.F16.F32.PACK_AB R6, RZ, R6 ;  /* 0x00000006ff06723e */ /* 0x000fca00000000ff */
[----:B------:R1:W-:Y:S01]  /*5530*/  @P0 STG.E.U16 desc[UR36][R4.64+0x2], R6 ;  /* 0x0000020604000986 */ /* 0x0003e2000c101524 */
[----:B------:R-:W-:-:S04]  /*5540*/  ISETP.GT.AND P0, PT, R153, 0x8, PT ;  /* 0x000000089900780c */ /* 0x000fc80003f04270 */
[----:B------:R-:W-:Y:S01]  /*5550*/  ISETP.GT.AND P1, PT, R0, RZ, P0 ;  /* 0x000000ff0000720c */ /* 0x000fe20000724270 */
[----:B-1----:R-:W-:-:S04]  /*5560*/  IMAD.WIDE.U32 R6, R3, R14, R156 ;  /* 0x0000000e03067225 */ /* 0x002fc800078e009c */
[----:B------:R-:W-:Y:S01]  /*5570*/  IMAD.IADD R158, R158, 0x1, R7 ;  /* 0x000000019e9e7824 */ /* 0x000fe200078e0207 */
[----:B------:R-:W-:-:S05]  /*5580*/  IADD3 R7, P2, R154, R6, RZ ;  /* 0x000000069a077210 */ /* 0x000fca0007f5e0ff */
[----:B------:R-:W-:Y:S01]  /*5590*/  IMAD.X R9, R158, 0x1, R21, P2 ;  /* 0x000000019e097824 */ /* 0x000fe200010e0615 */
[----:B------:R-:W-:-:S04]  /*55a0*/  LEA R8, P2, R7, R12, 0x1 ;  /* 0x0000000c07087211 */ /* 0x000fc800078408ff */
[----:B------:R-:W-:-:S05]  /*55b0*/  LEA.HI.X R9, R7, R13, R9, 0x1, P2 ;  /* 0x0000000d07097211 */ /* 0x000fca00010f0c09 */
[----:B------:R1:W2:Y:S01]  /*55c0*/  @P1 LDG.E.LTC128B.U16 R23, desc[UR36][R8.64] ;  /* 0x0000002408171981 */ /* 0x0002a2000c1e1520 */
[----:B------:R-:W-:Y:S01]  /*55d0*/  IADD3 R6, P2, R18, R6, RZ ;  /* 0x0000000612067210 */ /* 0x000fe20007f5e0ff */
[----:B------:R-:W-:Y:S01]  /*55e0*/  BSSY B1, `(.L_x_38) ;  /* 0x0000016000017945 */ /* 0x000fe20003800000 */
[----:B------:R-:W-:Y:S02]  /*55f0*/  ISETP.GT.AND P4, PT, R0, 0x1, P0 ;  /* 0x000000010000780c */ /* 0x000fe40000784270 */
[----:B------:R-:W-:Y:S01]  /*5600*/  IADD3.X R7, R19, R158, RZ, P2, !PT ;  /* 0x0000009e13077210 */ /* 0x000fe200017fe4ff */
[----:B------:R-:W-:Y:S02]  /*5610*/  IMAD.U32 R158, RZ, RZ, UR9 ;  /* 0x00000009ff9e7e24 */ /* 0x000fe4000f8e00ff */
[----:B------:R-:W-:-:S04]  /*5620*/  IMAD.WIDE.U32 R6, R22, UR43, R6 ;  /* 0x0000002b16067c25 */ /* 0x000fc8000f8e0006 */
[----:B------:R-:W-:Y:S01]  /*5630*/  IMAD.IADD R7, R159, 0x1, R7 ;  /* 0x000000019f077824 */ /* 0x000fe200078e0207 */
[----:B-1----:R-:W-:-:S04]  /*5640*/  LEA R8, P2, R6, R12, 0x1 ;  /* 0x0000000c06087211 */ /* 0x002fc800078408ff */
[----:B------:R-:W-:Y:S01]  /*5650*/  LEA.HI.X R9, R6, R13, R7, 0x1, P2 ;  /* 0x0000000d06097211 */ /* 0x000fe200010f0c07 */
[----:B--2---:R-:W-:-:S05]  /*5660*/  HADD2.F32 R6, -RZ, R23.H0_H0 ;  /* 0x20000017ff067230 */ /* 0x004fca0000004100 */
[----:B------:R-:W-:-:S04]  /*5670*/  FMUL R6, R6, R16 ;  /* 0x0000001006067220 */ /* 0x000fc80000400000 */
[----:B---3--:R-:W-:Y:S01]  /*5680*/  FFMA R7, R160, R2, R6 ;  /* 0x00000002a0077223 */ /* 0x008fe20000000006 */
[----:B------:R-:W-:Y:S02]  /*5690*/  IMAD.U32 R160, RZ, RZ, UR8 ;  /* 0x00000008ffa07e24 */ /* 0x000fe4000f8e00ff */
[----:B------:R-:W-:Y:S02]  /*56a0*/  IMAD.U32 R6, RZ, RZ, UR8 ;  /* 0x00000008ff067e24 */ /* 0x000fe4000f8e00ff */
[----:B------:R-:W-:Y:S02]  /*56b0*/  F2FP.F16.F32.PACK_AB R7, RZ, R7 ;  /* 0x00000007ff07723e */ /* 0x000fe400000000ff */
[----:B------:R-:W-:Y:S02]  /*56c0*/  SHF.L.U32 R160, R160, 0x4, RZ ;  /* 0x00000004a0a07819 */ /* 0x000fe400000006ff */
[----:B------:R-:W-:Y:S02]  /*56d0*/  SHF.L.U64.HI R158, R6, 0x4, R158 ;  /* 0x00000004069e7819 */ /* 0x000fe4000001029e */
[----:B------:R-:W-:-:S02]  /*56e0*/  IADD3 R6, P2, R160, R4, RZ ;  /* 0x00000004a0067210 */ /* 0x000fc40007f5e0ff */
[----:B------:R-:W-:-:S03]  /*56f0*/  PRMT R161, R7, 0x7610, R161 ;  /* 0x0000761007a17816 */ /* 0x000fc600000000a1 */
[----:B------:R-:W-:-:S05]  /*5700*/  IMAD.X R7, R158, 0x1, R5, P2 ;  /* 0x000000019e077824 */ /* 0x000fca00010e0605 */
[----:B------:R1:W-:Y:S01]  /*5710*/  @P1 STG.E.U16 desc[UR36][R6.64], R161 ;  /* 0x000000a106001986 */ /* 0x0003e2000c101524 */
[----:B------:R-:W-:Y:S05]  /*5720*/  @!P4 BRA `(.L_x_39) ;  /* 0x000000000004c947 */ /* 0x000fea0003800000 */
[----:B------:R2:W5:Y:S02]  /*5730*/  LDG.E.LTC128B.U16 R23, desc[UR36][R8.64+0x2] ;  /* 0x0000022408177981 */ /* 0x000564000c1e1520 */
.L_x_39:
[----:B------:R-:W-:Y:S05]  /*5740*/  BSYNC B1 ;  /* 0x0000000000017941 */ /* 0x000fea0003800000 */
.L_x_38:
[----:B------:R-:W3:Y:S01]  /*5750*/  LDL.LU R162, [R1+0xc] ;  /* 0x00000c0001a27983 */ /* 0x000ee20000300800 */
[----:B-1---5:R-:W-:Y:S01]  /*5760*/  HADD2.F32 R161, -RZ, R23.H0_H0 ;  /* 0x20000017ffa17230 */ /* 0x022fe20000004100 */
[----:B------:R-:W-:Y:S01]  /*5770*/  ISETP.GT.AND P1, PT, R0, 0x8, P3 ;  /* 0x000000080000780c */ /* 0x000fe20001f24270 */
[----:B------:R-:W-:Y:S03]  /*5780*/  BSSY B1, `(.L_x_40) ;  /* 0x0000007000017945 */ /* 0x000fe60003800000 */
[----:B------:R-:W-:-:S04]  /*5790*/  FMUL R161, R161, R16 ;  /* 0x00000010a1a17220 */ /* 0x000fc80000400000 */
[----:B---3--:R-:W-:-:S05]  /*57a0*/  FFMA R161, R162, R2, R161 ;  /* 0x00000002a2a17223 */ /* 0x008fca00000000a1 */
[----:B------:R-:W-:-:S05]  /*57b0*/  F2FP.F16.F32.PACK_AB R161, RZ, R161 ;  /* 0x000000a1ffa1723e */ /* 0x000fca00000000ff */
[----:B------:R1:W-:Y:S01]  /*57c0*/  @P4 STG.E.U16 desc[UR36][R6.64+0x2], R161 ;  /* 0x000002a106004986 */ /* 0x0003e2000c101524 */
[----:B------:R-:W-:Y:S05]  /*57d0*/  @!P1 BRA `(.L_x_41) ;  /* 0x0000000000049947 */ /* 0x000fea0003800000 */
[----:B------:R3:W5:Y:S02]  /*57e0*/  LDG.E.LTC128B.U16 R23, desc[UR36][R10.64+0x10] ;  /* 0x000010240a177981 */ /* 0x000764000c1e1520 */
.L_x_41:
[----:B------:R-:W-:Y:S05]  /*57f0*/  BSYNC B1 ;  /* 0x0000000000017941 */ /* 0x000fea0003800000 */
.L_x_40:
[----:B------:R-:W4:Y:S01]  /*5800*/  LDL.LU R162, [R1+0x10] ;  /* 0x0000100001a27983 */ /* 0x000f220000300800 */
[----:B-1---5:R-:W-:Y:S01]  /*5810*/  HADD2.F32 R161, -RZ, R23.H0_H0 ;  /* 0x20000017ffa17230 */ /* 0x022fe20000004100 */
[----:B------:R-:W-:Y:S01]  /*5820*/  ISETP.GT.AND P2, PT, R0, 0x9, P3 ;  /* 0x000000090000780c */ /* 0x000fe20001f44270 */
[----:B------:R-:W-:Y:S03]  /*5830*/  BSSY B1, `(.L_x_42) ;  /* 0x0000007000017945 */ /* 0x000fe60003800000 */
[----:B------:R-:W-:-:S04]  /*5840*/  FMUL R161, R161, R16 ;  /* 0x00000010a1a17220 */ /* 0x000fc80000400000 */
[----:B----4-:R-:W-:-:S05]  /*5850*/  FFMA R161, R162, R2, R161 ;  /* 0x00000002a2a17223 */ /* 0x010fca00000000a1 */
[----:B------:R-:W-:-:S05]  /*5860*/  F2FP.F16.F32.PACK_AB R161, RZ, R161 ;  /* 0x000000a1ffa1723e */ /* 0x000fca00000000ff */
[----:B------:R1:W-:Y:S01]  /*5870*/  @P1 STG.E.U16 desc[UR36][R4.64+0x10], R161 ;  /* 0x000010a104001986 */ /* 0x0003e2000c101524 */
[----:B------:R-:W-:Y:S05]  /*5880*/  @!P2 BRA `(.L_x_43) ;  /* 0x000000000004a947 */ /* 0x000fea0003800000 */
[----:B------:R4:W5:Y:S02]  /*5890*/  LDG.E.LTC128B.U16 R23, desc[UR36][R10.64+0x12] ;  /* 0x000012240a177981 */ /* 0x000964000c1e1520 */
.L_x_43:
[----:B------:R-:W-:Y:S05]  /*58a0*/  BSYNC B1 ;  /* 0x0000000000017941 */ /* 0x000fea0003800000 */
.L_x_42:
[----:B------:R-:W2:Y:S01]  /*58b0*/  LDL.LU R162, [R1+0x14] ;  /* 0x0000140001a27983 */ /* 0x000ea20000300800 */
[----:B-1---5:R-:W-:Y:S01]  /*58c0*/  HADD2.F32 R161, -RZ, R23.H0_H0 ;  /* 0x20000017ffa17230 */ /* 0x022fe20000004100 */
[----:B------:R-:W-:Y:S01]  /*58d0*/  ISETP.GT.AND P1, PT, R0, 0x8, P0 ;  /* 0x000000080000780c */ /* 0x000fe20000724270 */
[----:B------:R-:W-:Y:S03]  /*58e0*/  BSSY B1, `(.L_x_44) ;  /* 0x0000007000017945 */ /* 0x000fe60003800000 */
[----:B------:R-:W-:-:S04]  /*58f0*/  FMUL R161, R161, R16 ;  /* 0x00000010a1a17220 */ /* 0x000fc80000400000 */
[----:B--2---:R-:W-:-:S05]  /*5900*/  FFMA R161, R162, R2, R161 ;  /* 0x00000002a2a17223 */ /* 0x004fca00000000a1 */
[----:B------:R-:W-:-:S05]  /*5910*/  F2FP.F16.F32.PACK_AB R161, RZ, R161 ;  /* 0x000000a1ffa1723e */ /* 0x000fca00000000ff */
[----:B------:R1:W-:Y:S01]  /*5920*/  @P2 STG.E.U16 desc[UR36][R4.64+0x12], R161 ;  /* 0x000012a104002986 */ /* 0x0003e2000c101524 */
[----:B------:R-:W-:Y:S05]  /*5930*/  @!P1 BRA `(.L_x_45) ;  /* 0x0000000000049947 */ /* 0x000fea0003800000 */
[----:B------:R2:W5:Y:S02]  /*5940*/  LDG.E.LTC128B.U16 R23, desc[UR36][R8.64+0x10] ;  /* 0x0000102408177981 */ /* 0x000564000c1e1520 */
.L_x_45:
[----:B------:R-:W-:Y:S05]  /*5950*/  BSYNC B1 ;  /* 0x0000000000017941 */ /* 0x000fea0003800000 */
.L_x_44:
        /* <DEDUP_REMOVED lines=10> */
.L_x_47:
[----:B------:R-:W-:Y:S05]  /*5a00*/  BSYNC B1 ;  /* 0x0000000000017941 */ /* 0x000fea0003800000 */
.L_x_46:
        /* <DEDUP_REMOVED lines=10> */
.L_x_49:
[----:B------:R-:W-:Y:S05]  /*5ab0*/  BSYNC B1 ;  /* 0x0000000000017941 */ /* 0x000fea0003800000 */
.L_x_48:
        /* <DEDUP_REMOVED lines=10> */
.L_x_51:
[----:B------:R-:W-:Y:S05]  /*5b60*/  BSYNC B1 ;  /* 0x0000000000017941 */ /* 0x000fea0003800000 */
.L_x_50:
        /* <DEDUP_REMOVED lines=10> */
.L_x_53:
[----:B------:R-:W-:Y:S05]  /*5c10*/  BSYNC B1 ;  /* 0x0000000000017941 */ /* 0x000fea0003800000 */
.L_x_52:
        /* <DEDUP_REMOVED lines=10> */
.L_x_55:
[----:B------:R-:W-:Y:S05]  /*5cc0*/  BSYNC B1 ;  /* 0x0000000000017941 */ /* 0x000fea0003800000 */
.L_x_54:
        /* <DEDUP_REMOVED lines=10> */
.L_x_57:
[----:B------:R-:W-:Y:S05]  /*5d70*/  BSYNC B1 ;  /* 0x0000000000017941 */ /* 0x000fea0003800000 */
.L_x_56:
        /* <DEDUP_REMOVED lines=10> */
.L_x_59:
[----:B------:R-:W-:Y:S05]  /*5e20*/  BSYNC B1 ;  /* 0x0000000000017941 */ /* 0x000fea0003800000 */
.L_x_58:
        /* <DEDUP_REMOVED lines=10> */
.L_x_61:
[----:B------:R-:W-:Y:S05]  /*5ed0*/  BSYNC B1 ;  /* 0x0000000000017941 */ /* 0x000fea0003800000 */
.L_x_60:
        /* <DEDUP_REMOVED lines=10> */
.L_x_63:
[----:B------:R-:W-:Y:S05]  /*5f80*/  BSYNC B1 ;  /* 0x0000000000017941 */ /* 0x000fea0003800000 */
.L_x_62:
        /* <DEDUP_REMOVED lines=10> */
.L_x_65:
[----:B------:R-:W-:Y:S05]  /*6030*/  BSYNC B1 ;  /* 0x0000000000017941 */ /* 0x000fea0003800000 */
.L_x_64:
        /* <DEDUP_REMOVED lines=10> */
.L_x_67:
[----:B------:R-:W-:Y:S05]  /*60e0*/  BSYNC B1 ;  /* 0x0000000000017941 */ /* 0x000fea0003800000 */
.L_x_66:
        /* <DEDUP_REMOVED lines=10> */
.L_x_69:
[----:B------:R-:W-:Y:S05]  /*6190*/  BSYNC B1 ;  /* 0x0000000000017941 */ /* 0x000fea0003800000 */
.L_x_68:
        /* <DEDUP_REMOVED lines=10> */
.L_x_71:
[----:B------:R-:W-:Y:S05]  /*6240*/  BSYNC B1 ;  /* 0x0000000000017941 */ /* 0x000fea0003800000 */
.L_x_70:
        /* <DEDUP_REMOVED lines=10> */
.L_x_73:
[----:B------:R-:W-:Y:S05]  /*62f0*/  BSYNC B1 ;  /* 0x0000000000017941 */ /* 0x000fea0003800000 */
.L_x_72:
        /* <DEDUP_REMOVED lines=10> */
.L_x_75:
[----:B------:R-:W-:Y:S05]  /*63a0*/  BSYNC B1 ;  /* 0x0000000000017941 */ /* 0x000fea0003800000 */
.L_x_74:
        /* <DEDUP_REMOVED lines=10> */
.L_x_77:
[----:B------:R-:W-:Y:S05]  /*6450*/  BSYNC B1 ;  /* 0x0000000000017941 */ /* 0x000fea0003800000 */
.L_x_76:
        /* <DEDUP_REMOVED lines=10> */
.L_x_79:
[----:B------:R-:W-:Y:S05]  /*6500*/  BSYNC B1 ;  /* 0x0000000000017941 */ /* 0x000fea0003800000 */
.L_x_78:
        /* <DEDUP_REMOVED lines=10> */
.L_x_81:
[----:B------:R-:W-:Y:S05]  /*65b0*/  BSYNC B1 ;  /* 0x0000000000017941 */ /* 0x000fea0003800000 */
.L_x_80:
        /* <DEDUP_REMOVED lines=10> */
.L_x_83:
[----:B------:R-:W-:Y:S05]  /*6660*/  BSYNC B1 ;  /* 0x0000000000017941 */ /* 0x000fea0003800000 */
.L_x_82:
        /* <DEDUP_REMOVED lines=10> */
.L_x_85:
[----:B------:R-:W-:Y:S05]  /*6710*/  BSYNC B1 ;  /* 0x0000000000017941 */ /* 0x000fea0003800000 */
.L_x_84:
        /* <DEDUP_REMOVED lines=10> */
.L_x_87:
[----:B------:R-:W-:Y:S05]  /*67c0*/  BSYNC B1 ;  /* 0x0000000000017941 */ /* 0x000fea0003800000 */
.L_x_86:
        /* <DEDUP_REMOVED lines=10> */
.L_x_89:
[----:B------:R-:W-:Y:S05]  /*6870*/  BSYNC B1 ;  /* 0x0000000000017941 */ /* 0x000fea0003800000 */
.L_x_88:
        /* <DEDUP_REMOVED lines=10> */
.L_x_91:
[----:B------:R-:W-:Y:S05]  /*6920*/  BSYNC B1 ;  /* 0x0000000000017941 */ /* 0x000fea0003800000 */
.L_x_90:
        /* <DEDUP_REMOVED lines=10> */
.L_x_93:
[----:B------:R-:W-:Y:S05]  /*69d0*/  BSYNC B1 ;  /* 0x0000000000017941 */ /* 0x000fea0003800000 */
.L_x_92:
        /* <DEDUP_REMOVED lines=10> */
.L_x_95:
[----:B------:R-:W-:Y:S05]  /*6a80*/  BSYNC B1 ;  /* 0x0000000000017941 */ /* 0x000fea0003800000 */
.L_x_94:
        /* <DEDUP_REMOVED lines=10> */
.L_x_97:
[----:B------:R-:W-:Y:S05]  /*6b30*/  BSYNC B1 ;  /* 0x0000000000017941 */ /* 0x000fea0003800000 */
.L_x_96:
        /* <DEDUP_REMOVED lines=10> */
.L_x_99:
[----:B------:R-:W-:Y:S05]  /*6be0*/  BSYNC B1 ;  /* 0x0000000000017941 */ /* 0x000fea0003800000 */
.L_x_98:
        /* <DEDUP_REMOVED lines=10> */
.L_x_101:
[----:B------:R-:W-:Y:S05]  /*6c90*/  BSYNC B1 ;  /* 0x0000000000017941 */ /* 0x000fea0003800000 */
.L_x_100:
        /* <DEDUP_REMOVED lines=10> */
.L_x_103:
[----:B------:R-:W-:Y:S05]  /*6d40*/  BSYNC B1 ;  /* 0x0000000000017941 */ /* 0x000fea0003800000 */
.L_x_102:
        /* <DEDUP_REMOVED lines=10> */
.L_x_105:
[----:B------:R-:W-:Y:S05]  /*6df0*/  BSYNC B1 ;  /* 0x0000000000017941 */ /* 0x000fea0003800000 */
.L_x_104:
        /* <DEDUP_REMOVED lines=10> */
.L_x_107:
[----:B------:R-:W-:Y:S05]  /*6ea0*/  BSYNC B1 ;  /* 0x0000000000017941 */ /* 0x000fea0003800000 */
.L_x_106:
        /* <DEDUP_REMOVED lines=10> */
.L_x_109:
[----:B------:R-:W-:Y:S05]  /*6f50*/  BSYNC B1 ;  /* 0x0000000000017941 */ /* 0x000fea0003800000 */
.L_x_108:
        /* <DEDUP_REMOVED lines=10> */
.L_x_111:
[----:B------:R-:W-:Y:S05]  /*7000*/  BSYNC B1 ;  /* 0x0000000000017941 */ /* 0x000fea0003800000 */
.L_x_110:
        /* <DEDUP_REMOVED lines=10> */
.L_x_113:
[----:B------:R-:W-:Y:S05]  /*70b0*/  BSYNC B1 ;  /* 0x0000000000017941 */ /* 0x000fea0003800000 */
.L_x_112:
        /* <DEDUP_REMOVED lines=10> */
.L_x_115:
[----:B------:R-:W-:Y:S05]  /*7160*/  BSYNC B1 ;  /* 0x0000000000017941 */ /* 0x000fea0003800000 */
.L_x_114:
        /* <DEDUP_REMOVED lines=10> */
.L_x_117:
[----:B------:R-:W-:Y:S05]  /*7210*/  BSYNC B1 ;  /* 0x0000000000017941 */ /* 0x000fea0003800000 */
.L_x_116:
        /* <DEDUP_REMOVED lines=10> */
.L_x_119:
[----:B------:R-:W-:Y:S05]  /*72c0*/  BSYNC B1 ;  /* 0x0000000000017941 */ /* 0x000fea0003800000 */
.L_x_118:
        /* <DEDUP_REMOVED lines=10> */
.L_x_121:
[----:B------:R-:W-:Y:S05]  /*7370*/  BSYNC B1 ;  /* 0x0000000000017941 */ /* 0x000fea0003800000 */
.L_x_120:
        /* <DEDUP_REMOVED lines=10> */
.L_x_123:
[----:B------:R-:W-:Y:S05]  /*7420*/  BSYNC B1 ;  /* 0x0000000000017941 */ /* 0x000fea0003800000 */
.L_x_122:
        /* <DEDUP_REMOVED lines=10> */
.L_x_125:
[----:B------:R-:W-:Y:S05]  /*74d0*/  BSYNC B1 ;  /* 0x0000000000017941 */ /* 0x000fea0003800000 */
.L_x_124:
        /* <DEDUP_REMOVED lines=10> */
.L_x_127:
[----:B------:R-:W-:Y:S05]  /*7580*/  BSYNC B1 ;  /* 0x0000000000017941 */ /* 0x000fea0003800000 */
.L_x_126:
        /* <DEDUP_REMOVED lines=10> */
.L_x_129:
[----:B------:R-:W-:Y:S05]  /*7630*/  BSYNC B1 ;  /* 0x0000000000017941 */ /* 0x000fea0003800000 */
.L_x_128:
        /* <DEDUP_REMOVED lines=10> */
.L_x_131:
[----:B------:R-:W-:Y:S05]  /*76e0*/  BSYNC B1 ;  /* 0x0000000000017941 */ /* 0x000fea0003800000 */
.L_x_130:
        /* <DEDUP_REMOVED lines=10> */
.L_x_133:
[----:B------:R-:W-:Y:S05]  /*7790*/  BSYNC B1 ;  /* 0x0000000000017941 */ /* 0x000fea0003800000 */
.L_x_132:
        /* <DEDUP_REMOVED lines=10> */
.L_x_135:
[----:B------:R-:W-:Y:S05]  /*7840*/  BSYNC B1 ;  /* 0x0000000000017941 */ /* 0x000fea0003800000 */
.L_x_134:
        /* <DEDUP_REMOVED lines=10> */
.L_x_137:
[----:B------:R-:W-:Y:S05]  /*78f0*/  BSYNC B1 ;  /* 0x0000000000017941 */ /* 0x000fea0003800000 */
.L_x_136:
        /* <DEDUP_REMOVED lines=10> */
.L_x_139:
[----:B------:R-:W-:Y:S05]  /*79a0*/  BSYNC B1 ;  /* 0x0000000000017941 */ /* 0x000fea0003800000 */
.L_x_138:
        /* <DEDUP_REMOVED lines=10> */
.L_x_141:
[----:B------:R-:W-:Y:S05]  /*7a50*/  BSYNC B1 ;  /* 0x0000000000017941 */ /* 0x000fea0003800000 */
.L_x_140:
        /* <DEDUP_REMOVED lines=10> */
.L_x_143:
[----:B------:R-:W-:Y:S05]  /*7b00*/  BSYNC B1 ;  /* 0x0000000000017941 */ /* 0x000fea0003800000 */
.L_x_142:
        /* <DEDUP_REMOVED lines=10> */
.L_x_145:
[----:B------:R-:W-:Y:S05]  /*7bb0*/  BSYNC B1 ;  /* 0x0000000000017941 */ /* 0x000fea0003800000 */
.L_x_144:
        /* <DEDUP_REMOVED lines=10> */
.L_x_147:
[----:B------:R-:W-:Y:S05]  /*7c60*/  BSYNC B1 ;  /* 0x0000000000017941 */ /* 0x000fea0003800000 */
.L_x_146:
        /* <DEDUP_REMOVED lines=10> */
.L_x_149:
[----:B------:R-:W-:Y:S05]  /*7d10*/  BSYNC B1 ;  /* 0x0000000000017941 */ /* 0x000fea0003800000 */
.L_x_148:
        /* <DEDUP_REMOVED lines=10> */
.L_x_151:
[----:B------:R-:W-:Y:S05]  /*7dc0*/  BSYNC B1 ;  /* 0x0000000000017941 */ /* 0x000fea0003800000 */
.L_x_150:
        /* <DEDUP_REMOVED lines=10> */
.L_x_153:
[----:B------:R-:W-:Y:S05]  /*7e70*/  BSYNC B1 ;  /* 0x0000000000017941 */ /* 0x000fea0003800000 */
.L_x_152:
        /* <DEDUP_REMOVED lines=10> */
.L_x_155:
[----:B------:R-:W-:Y:S05]  /*7f20*/  BSYNC B1 ;  /* 0x0000000000017941 */ /* 0x000fea0003800000 */
.L_x_154:
        /* <DEDUP_REMOVED lines=10> */
.L_x_157:
[----:B------:R-:W-:Y:S05]  /*7fd0*/  BSYNC B1 ;  /* 0x0000000000017941 */ /* 0x000fea0003800000 */
.L_x_156:
        /* <DEDUP_REMOVED lines=10> */
.L_x_159:
[----:B------:R-:W-:Y:S05]  /*8080*/  BSYNC B1 ;  /* 0x0000000000017941 */ /* 0x000fea0003800000 */
.L_x_158:
        /* <DEDUP_REMOVED lines=10> */
.L_x_161:
[----:B------:R-:W-:Y:S05]  /*8130*/  BSYNC B1 ;  /* 0x0000000000017941 */ /* 0x000fea0003800000 */
.L_x_160:
        /* <DEDUP_REMOVED lines=10> */
.L_x_163:
[----:B------:R-:W-:Y:S05]  /*81e0*/  BSYNC B1 ;  /* 0x0000000000017941 */ /* 0x000fea0003800000 */
.L_x_162:
        /* <DEDUP_REMOVED lines=10> */
.L_x_165:
[----:B------:R-:W-:Y:S05]  /*8290*/  BSYNC B1 ;  /* 0x0000000000017941 */ /* 0x000fea0003800000 */
.L_x_164:
        /* <DEDUP_REMOVED lines=10> */
.L_x_167:
[----:B------:R-:W-:Y:S05]  /*8340*/  BSYNC B1 ;  /* 0x0000000000017941 */ /* 0x000fea0003800000 */
.L_x_166:
        /* <DEDUP_REMOVED lines=10> */
.L_x_169:
[----:B------:R-:W-:Y:S05]  /*83f0*/  BSYNC B1 ;  /* 0x0000000000017941 */ /* 0x000fea0003800000 */
.L_x_168:
        /* <DEDUP_REMOVED lines=10> */
.L_x_171:
[----:B------:R-:W-:Y:S05]  /*84a0*/  BSYNC B1 ;  /* 0x0000000000017941 */ /* 0x000fea0003800000 */
.L_x_170:
        /* <DEDUP_REMOVED lines=10> */
.L_x_173:
[----:B------:R-:W-:Y:S05]  /*8550*/  BSYNC B1 ;  /* 0x0000000000017941 */ /* 0x000fea0003800000 */
.L_x_172:
        /* <DEDUP_REMOVED lines=10> */
.L_x_175:
[----:B------:R-:W-:Y:S05]  /*8600*/  BSYNC B1 ;  /* 0x0000000000017941 */ /* 0x000fea0003800000 */
.L_x_174:
        /* <DEDUP_REMOVED lines=10> */
.L_x_177:
[----:B------:R-:W-:Y:S05]  /*86b0*/  BSYNC B1 ;  /* 0x0000000000017941 */ /* 0x000fea0003800000 */
.L_x_176:
        /* <DEDUP_REMOVED lines=10> */
.L_x_179:
[----:B------:R-:W-:Y:S05]  /*8760*/  BSYNC B1 ;  /* 0x0000000000017941 */ /* 0x000fea0003800000 */
.L_x_178:
        /* <DEDUP_REMOVED lines=10> */
.L_x_181:
[----:B------:R-:W-:Y:S05]  /*8810*/  BSYNC B1 ;  /* 0x0000000000017941 */ /* 0x000fea0003800000 */
.L_x_180:
        /* <DEDUP_REMOVED lines=10> */
.L_x_183:
[----:B------:R-:W-:Y:S05]  /*88c0*/  BSYNC B1 ;  /* 0x0000000000017941 */ /* 0x000fea0003800000 */
.L_x_182:
        /* <DEDUP_REMOVED lines=10> */
.L_x_185:
[----:B------:R-:W-:Y:S05]  /*8970*/  BSYNC B1 ;  /* 0x0000000000017941 */ /* 0x000fea0003800000 */
.L_x_184:
        /* <DEDUP_REMOVED lines=10> */
.L_x_187:
[----:B------:R-:W-:Y:S05]  /*8a20*/  BSYNC B1 ;  /* 0x0000000000017941 */ /* 0x000fea0003800000 */
.L_x_186:
        /* <DEDUP_REMOVED lines=10> */
.L_x_189:
[----:B------:R-:W-:Y:S05]  /*8ad0*/  BSYNC B1 ;  /* 0x0000000000017941 */ /* 0x000fea0003800000 */
.L_x_188:
        /* <DEDUP_REMOVED lines=10> */
.L_x_191:
[----:B------:R-:W-:Y:S05]  /*8b80*/  BSYNC B1 ;  /* 0x0000000000017941 */ /* 0x000fea0003800000 */
.L_x_190:
        /* <DEDUP_REMOVED lines=10> */
.L_x_193:
[----:B------:R-:W-:Y:S05]  /*8c30*/  BSYNC B1 ;  /* 0x0000000000017941 */ /* 0x000fea0003800000 */
.L_x_192:
        /* <DEDUP_REMOVED lines=10> */
.L_x_195:
[----:B------:R-:W-:Y:S05]  /*8ce0*/  BSYNC B1 ;  /* 0x0000000000017941 */ /* 0x000fea0003800000 */
.L_x_194:
        /* <DEDUP_REMOVED lines=10> */
.L_x_197:
[----:B------:R-:W-:Y:S05]  /*8d90*/  BSYNC B1 ;  /* 0x0000000000017941 */ /* 0x000fea0003800000 */
.L_x_196:
        /* <DEDUP_REMOVED lines=10> */
.L_x_199:
[----:B------:R-:W-:Y:S05]  /*8e40*/  BSYNC B1 ;  /* 0x0000000000017941 */ /* 0x000fea0003800000 */
.L_x_198:
        /* <DEDUP_REMOVED lines=10> */
.L_x_201:
[----:B------:R-:W-:Y:S05]  /*8ef0*/  BSYNC B1 ;  /* 0x0000000000017941 */ /* 0x000fea0003800000 */
.L_x_200:
        /* <DEDUP_REMOVED lines=10> */
.L_x_203:
[----:B------:R-:W-:Y:S05]  /*8fa0*/  BSYNC B1 ;  /* 0x0000000000017941 */ /* 0x000fea0003800000 */
.L_x_202:
        /* <DEDUP_REMOVED lines=10> */
.L_x_205:
[----:B------:R-:W-:Y:S05]  /*9050*/  BSYNC B1 ;  /* 0x0000000000017941 */ /* 0x000fea0003800000 */
.L_x_204:
        /* <DEDUP_REMOVED lines=10> */
.L_x_207:
[----:B------:R-:W-:Y:S05]  /*9100*/  BSYNC B1 ;  /* 0x0000000000017941 */ /* 0x000fea0003800000 */
.L_x_206:
        /* <DEDUP_REMOVED lines=10> */
.L_x_209:
[----:B------:R-:W-:Y:S05]  /*91b0*/  BSYNC B1 ;  /* 0x0000000000017941 */ /* 0x000fea0003800000 */
.L_x_208:
        /* <DEDUP_REMOVED lines=10> */
.L_x_211:
[----:B------:R-:W-:Y:S05]  /*9260*/  BSYNC B1 ;  /* 0x0000000000017941 */ /* 0x000fea0003800000 */
.L_x_210:
        /* <DEDUP_REMOVED lines=10> */
.L_x_213:
[----:B------:R-:W-:Y:S05]  /*9310*/  BSYNC B1 ;  /* 0x0000000000017941 */ /* 0x000fea0003800000 */
.L_x_212:
        /* <DEDUP_REMOVED lines=10> */
.L_x_215:
[----:B------:R-:W-:Y:S05]  /*93c0*/  BSYNC B1 ;  /* 0x0000000000017941 */ /* 0x000fea0003800000 */
.L_x_214:
        /* <DEDUP_REMOVED lines=10> */
.L_x_217:
[----:B------:R-:W-:Y:S05]  /*9470*/  BSYNC B1 ;  /* 0x0000000000017941 */ /* 0x000fea0003800000 */
.L_x_216:
        /* <DEDUP_REMOVED lines=10> */
.L_x_219:
[----:B------:R-:W-:Y:S05]  /*9520*/  BSYNC B1 ;  /* 0x0000000000017941 */ /* 0x000fea0003800000 */
.L_x_218:
        /* <DEDUP_REMOVED lines=10> */
.L_x_221:
[----:B------:R-:W-:Y:S05]  /*95d0*/  BSYNC B1 ;  /* 0x0000000000017941 */ /* 0x000fea0003800000 */
.L_x_220:
        /* <DEDUP_REMOVED lines=10> */
.L_x_223:
[----:B------:R-:W-:Y:S05]  /*9680*/  BSYNC B1 ;  /* 0x0000000000017941 */ /* 0x000fea0003800000 */
.L_x_222:
        /* <DEDUP_REMOVED lines=10> */
.L_x_225:
[----:B------:R-:W-:Y:S05]  /*9730*/  BSYNC B1 ;  /* 0x0000000000017941 */ /* 0x000fea0003800000 */
.L_x_224:
        /* <DEDUP_REMOVED lines=10> */
.L_x_227:
[----:B------:R-:W-:Y:S05]  /*97e0*/  BSYNC B1 ;  /* 0x0000000000017941 */ /* 0x000fea0003800000 */
.L_x_226:
        /* <DEDUP_REMOVED lines=10> */
.L_x_229:
[----:B------:R-:W-:Y:S05]  /*9890*/  BSYNC B1 ;  /* 0x0000000000017941 */ /* 0x000fea0003800000 */
.L_x_228:
        /* <DEDUP_REMOVED lines=10> */
.L_x_231:
[----:B------:R-:W-:Y:S05]  /*9940*/  BSYNC B1 ;  /* 0x0000000000017941 */ /* 0x000fea0003800000 */
.L_x_230:
        /* <DEDUP_REMOVED lines=10> */
.L_x_233:
[----:B------:R-:W-:Y:S05]  /*99f0*/  BSYNC B1 ;  /* 0x0000000000017941 */ /* 0x000fea0003800000 */
.L_x_232:
        /* <DEDUP_REMOVED lines=10> */
.L_x_235:
[----:B------:R-:W-:Y:S05]  /*9aa0*/  BSYNC B1 ;  /* 0x0000000000017941 */ /* 0x000fea0003800000 */
.L_x_234:
        /* <DEDUP_REMOVED lines=10> */
.L_x_237:
[----:B------:R-:W-:Y:S05]  /*9b50*/  BSYNC B1 ;  /* 0x0000000000017941 */ /* 0x000fea0003800000 */
.L_x_236:
        /* <DEDUP_REMOVED lines=10> */
.L_x_239:
[----:B------:R-:W-:Y:S05]  /*9c00*/  BSYNC B1 ;  /* 0x0000000000017941 */ /* 0x000fea0003800000 */
.L_x_238:
        /* <DEDUP_REMOVED lines=10> */
.L_x_241:
[----:B------:R-:W-:Y:S05]  /*9cb0*/  BSYNC B1 ;  /* 0x0000000000017941 */ /* 0x000fea0003800000 */
.L_x_240:
        /* <DEDUP_REMOVED lines=10> */
.L_x_243:
[----:B------:R-:W-:Y:S05]  /*9d60*/  BSYNC B1 ;  /* 0x0000000000017941 */ /* 0x000fea0003800000 */
.L_x_242:
        /* <DEDUP_REMOVED lines=10> */
.L_x_245:
[----:B------:R-:W-:Y:S05]  /*9e10*/  BSYNC B1 ;  /* 0x0000000000017941 */ /* 0x000fea0003800000 */
.L_x_244:
        /* <DEDUP_REMOVED lines=10> */
.L_x_247:
[----:B------:R-:W-:Y:S05]  /*9ec0*/  BSYNC B1 ;  /* 0x0000000000017941 */ /* 0x000fea0003800000 */
.L_x_246:
        /* <DEDUP_REMOVED lines=10> */
.L_x_249:
[----:B------:R-:W-:Y:S05]  /*9f70*/  BSYNC B1 ;  /* 0x0000000000017941 */ /* 0x000fea0003800000 */
.L_x_248:
        /* <DEDUP_REMOVED lines=10> */
.L_x_251:
[----:B------:R-:W-:Y:S05]  /*a020*/  BSYNC B1 ;  /* 0x0000000000017941 */ /* 0x000fea0003800000 */
.L_x_250:
        /* <DEDUP_REMOVED lines=10> */
.L_x_253:
[----:B------:R-:W-:Y:S05]  /*a0d0*/  BSYNC B1 ;  /* 0x0000000000017941 */ /* 0x000fea0003800000 */
.L_x_252:
        /* <DEDUP_REMOVED lines=10> */
.L_x_255:
[----:B------:R-:W-:Y:S05]  /*a180*/  BSYNC B1 ;  /* 0x0000000000017941 */ /* 0x000fea0003800000 */
.L_x_254:
        /* <DEDUP_REMOVED lines=10> */
.L_x_257:
[----:B------:R-:W-:Y:S05]  /*a230*/  BSYNC B1 ;  /* 0x0000000000017941 */ /* 0x000fea0003800000 */
.L_x_256:
        /* <DEDUP_REMOVED lines=10> */
.L_x_259:
[----:B------:R-:W-:Y:S05]  /*a2e0*/  BSYNC B1 ;  /* 0x0000000000017941 */ /* 0x000fea0003800000 */
.L_x_258:
        /* <DEDUP_REMOVED lines=10> */
.L_x_261:
[----:B------:R-:W-:Y:S05]  /*a390*/  BSYNC B1 ;  /* 0x0000000000017941 */ /* 0x000fea0003800000 */
.L_x_260:
        /* <DEDUP_REMOVED lines=10> */
.L_x_263:
[----:B------:R-:W-:Y:S05]  /*a440*/  BSYNC B1 ;  /* 0x0000000000017941 */ /* 0x000fea0003800000 */
.L_x_262:
        /* <DEDUP_REMOVED lines=10> */
.L_x_265:
[----:B------:R-:W-:Y:S05]  /*a4f0*/  BSYNC B1 ;  /* 0x0000000000017941 */ /* 0x000fea0003800000 */
.L_x_264:
        /* <DEDUP_REMOVED lines=10> */
.L_x_267:
[----:B------:R-:W-:Y:S05]  /*a5a0*/  BSYNC B1 ;  /* 0x0000000000017941 */ /* 0x000fea0003800000 */
.L_x_266:
        /* <DEDUP_REMOVED lines=10> */
.L_x_269:
[----:B------:R-:W-:Y:S05]  /*a650*/  BSYNC B1 ;  /* 0x0000000000017941 */ /* 0x000fea0003800000 */
.L_x_268:
        /* <DEDUP_REMOVED lines=10> */
.L_x_271:
[----:B------:R-:W-:Y:S05]  /*a700*/  BSYNC B1 ;  /* 0x0000000000017941 */ /* 0x000fea0003800000 */
.L_x_270:
        /* <DEDUP_REMOVED lines=10> */
.L_x_273:
[----:B------:R-:W-:Y:S05]  /*a7b0*/  BSYNC B1 ;  /* 0x0000000000017941 */ /* 0x000fea0003800000 */
.L_x_272:
        /* <DEDUP_REMOVED lines=10> */
.L_x_275:
[----:B------:R-:W-:Y:S05]  /*a860*/  BSYNC B1 ;  /* 0x0000000000017941 */ /* 0x000fea0003800000 */
.L_x_274:
        /* <DEDUP_REMOVED lines=10> */
.L_x_277:
[----:B------:R-:W-:Y:S05]  /*a910*/  BSYNC B1 ;  /* 0x0000000000017941 */ /* 0x000fea0003800000 */
.L_x_276:
        /* <DEDUP_REMOVED lines=10> */
.L_x_279:
[----:B------:R-:W-:Y:S05]  /*a9c0*/  BSYNC B1 ;  /* 0x0000000000017941 */ /* 0x000fea0003800000 */
.L_x_278:
        /* <DEDUP_REMOVED lines=10> */
.L_x_281:
[----:B------:R-:W-:Y:S05]  /*aa70*/  BSYNC B1 ;  /* 0x0000000000017941 */ /* 0x000fea0003800000 */
.L_x_280:
        /* <DEDUP_REMOVED lines=10> */
.L_x_283:
[----:B------:R-:W-:Y:S05]  /*ab20*/  BSYNC B1 ;  /* 0x0000000000017941 */ /* 0x000fea0003800000 */
.L_x_282:
[----:B0-234-:R-:W2:Y:S01]  /*ab30*/  LDL.LU R10, [R1+0x1f4] ;  /* 0x0001f400010a7983 */ /* 0x01dea20000300800 */
[----:B-----5:R-:W-:Y:S01]  /*ab40*/  HADD2.F32 R11, -RZ, R23.H0_H0 ;  /* 0x20000017ff0b7230 */ /* 0x020fe20000004100 */
        /* <DEDUP_REMOVED lines=8> */
.L_x_285:
[----:B------:R-:W-:Y:S05]  /*abd0*/  BSYNC B1 ;  /* 0x0000000000017941 */ /* 0x000fea0003800000 */
.L_x_284:
[----:B------:R-:W3:Y:S01]  /*abe0*/  LDL.LU R10, [R1+0x1f8] ;  /* 0x0001f800010a7983 */ /* 0x000ee20000300800 */
[----:B0----5:R-:W-:Y:S01]  /*abf0*/  HADD2.F32 R11, -RZ, R23.H0_H0 ;  /* 0x20000017ff0b7230 */ /* 0x021fe20000004100 */
[----:B------:R-:W-:Y:S01]  /*ac00*/  ISETP.GT.AND P1, PT, R0, 0xf9, P0 ;  /* 0x000000f90000780c */ /* 0x000fe20000724270 */
[----:B------:R-:W-:Y:S01]  /*ac10*/  BSSY B1, `(.L_x_286) ;  /* 0x000000a000017945 */ /* 0x000fe20003800000 */
[----:B------:R-:W-:Y:S02]  /*ac20*/  IADD3 R169, P0, R3, 0x80, RZ ;  /* 0x0000008003a97810 */ /* 0x000fe40007f1e0ff */
[----:B------:R-:W-:-:S04]  /*ac30*/  FMUL R11, R11, R16 ;  /* 0x000000100b0b7220 */ /* 0x000fc80000400000 */
[----:B---3--:R-:W-:-:S05]  /*ac40*/  FFMA R11, R10, R2, R11 ;  /* 0x000000020a0b7223 */ /* 0x008fca000000000b */
[----:B------:R-:W-:-:S04]  /*ac50*/  F2FP.F16.F32.PACK_AB R11, RZ, R11 ;  /* 0x0000000bff0b723e */ /* 0x000fc800000000ff */
[----:B------:R-:W-:Y:S01]  /*ac60*/  PRMT R3, R11, 0x7610, R3 ;  /* 0x000076100b037816 */ /* 0x000fe20000000003 */
[----:B------:R-:W-:-:S04]  /*ac70*/  IMAD.X R11, RZ, RZ, UR7, P0 ;  /* 0x00000007ff0b7e24 */ /* 0x000fc800080e06ff */
[----:B------:R0:W-:Y:S01]  /*ac80*/  @P2 STG.E.U16 desc[UR36][R6.64+0x1f0], R3 ;  /* 0x0001f00306002986 */ /* 0x0001e2000c101524 */
[----:B------:R-:W-:Y:S05]  /*ac90*/  @!P1 BRA `(.L_x_287) ;  /* 0x0000000000049947 */ /* 0x000fea0003800000 */
[----:B------:R3:W5:Y:S02]  /*aca0*/  LDG.E.LTC128B.U16 R23, desc[UR36][R8.64+0x1f2] ;  /* 0x0001f22408177981 */ /* 0x000764000c1e1520 */
.L_x_287:
[----:B------:R-:W-:Y:S05]  /*acb0*/  BSYNC B1 ;  /* 0x0000000000017941 */ /* 0x000fea0003800000 */
.L_x_286:
[----:B------:R-:W4:Y:S01]  /*acc0*/  LDL.LU R10, [R1+0x1fc] ;  /* 0x0001fc00010a7983 */ /* 0x000f220000300800 */
[----:B0----5:R-:W-:Y:S01]  /*acd0*/  HADD2.F32 R3, -RZ, R23.H0_H0 ;  /* 0x20000017ff037230 */ /* 0x021fe20000004100 */
[----:B------:R-:W-:Y:S01]  /*ace0*/  ISETP.GT.AND P0, PT, R153, 0x80, PT ;  /* 0x000000809900780c */ /* 0x000fe20003f04270 */
[----:B--23--:R-:W-:-:S03]  /*acf0*/  IMAD R8, R11, R14, RZ ;  /* 0x0000000e0b087224 */ /* 0x00cfc600078e02ff */
[----:B------:R-:W-:Y:S01]  /*ad00*/  FMUL R3, R3, R16 ;  /* 0x0000001003037220 */ /* 0x000fe20000400000 */
[C---:B------:R-:W-:Y:S01]  /*ad10*/  IMAD R167, R169.reuse, R15, R8 ;  /* 0x0000000fa9a77224 */ /* 0x040fe200078e0208 */
[----:B------:R-:W-:Y:S01]  /*ad20*/  ISETP.GT.AND P3, PT, R0, RZ, P0 ;  /* 0x000000ff0000720c */ /* 0x000fe20000764270 */
[----:B------:R-:W-:-:S04]  /*ad30*/  IMAD.WIDE.U32 R8, R169, R14, R20 ;  /* 0x0000000ea9087225 */ /* 0x000fc800078e0014 */
[----:B------:R-:W-:Y:S02]  /*ad40*/  IMAD.IADD R9, R9, 0x1, R167 ;  /* 0x0000000109097824 */ /* 0x000fe400078e02a7 */
[----:B----4-:R-:W-:Y:S01]  /*ad50*/  FFMA R3, R10, R2, R3 ;  /* 0x000000020a037223 */ /* 0x010fe20000000003 */
[----:B------:R-:W-:-:S04]  /*ad60*/  LEA R10, P2, R8, R12, 0x1 ;  /* 0x0000000c080a7211 */ /* 0x000fc800078408ff */
[----:B------:R-:W-:Y:S02]  /*ad70*/  F2FP.F16.F32.PACK_AB R3, RZ, R3 ;  /* 0x00000003ff03723e */ /* 0x000fe400000000ff */
[--C-:B------:R-:W-:Y:S02]  /*ad80*/  LEA.HI.X R11, R8, R13, R9.reuse, 0x1, P2 ;  /* 0x0000000d080b7211 */ /* 0x100fe400010f0c09 */
[----:B------:R-:W-:-:S05]  /*ad90*/  PRMT R9, R3, 0x7610, R9 ;  /* 0x0000761003097816 */ /* 0x000fca0000000009 */
[----:B------:R0:W-:Y:S04]  /*ada0*/  @P1 STG.E.U16 desc[UR36][R6.64+0x1f2], R9 ;  /* 0x0001f20906001986 */ /* 0x0001e8000c101524 */
[----:B------:R-:W2:Y:S01]  /*adb0*/  @P3 LDG.E.LTC128B.U16 R23, desc[UR36][R10.64] ;  /* 0x000000240a173981 */ /* 0x000ea2000c1e1520 */
[----:B-1----:R-:W-:Y:S01]  /*adc0*/  MOV R161, UR8 ;  /* 0x0000000800a17c02 */ /* 0x002fe20008000f00 */
[----:B------:R-:W-:Y:S01]  /*add0*/  IMAD.U32 R165, RZ, RZ, UR8 ;  /* 0x00000008ffa57e24 */ /* 0x000fe2000f8e00ff */
[----:B------:R-:W-:Y:S01]  /*ade0*/  ISETP.GT.AND P2, PT, R0, 0x1, P0 ;  /* 0x000000010000780c */ /* 0x000fe20000744270 */
[----:B------:R-:W-:Y:S01]  /*adf0*/  IMAD.U32 R164, RZ, RZ, UR9 ;  /* 0x00000009ffa47e24 */ /* 0x000fe2000f8e00ff */
[----:B------:R-:W-:Y:S01]  /*ae00*/  BSSY B1, `(.L_x_288) ;  /* 0x0000012000017945 */ /* 0x000fe20003800000 */
[----:B------:R-:W-:-:S02]  /*ae10*/  IMAD.SHL.U32 R161, R161, 0x100, RZ ;  /* 0x00000100a1a17824 */ /* 0x000fc400078e00ff */
[----:B0-----:R-:W-:Y:S01]  /*ae20*/  IMAD.WIDE.U32 R8, R169, R14, R18 ;  /* 0x0000000ea9087225 */ /* 0x001fe200078e0012 */
[----:B------:R-:W-:-:S03]  /*ae30*/  SHF.L.U64.HI R165, R165, 0x8, R164 ;  /* 0x00000008a5a57819 */ /* 0x000fc600000102a4 */
[----:B------:R-:W-:Y:S02]  /*ae40*/  IMAD.IADD R9, R167, 0x1, R9 ;  /* 0x00000001a7097824 */ /* 0x000fe400078e0209 */
[----:B------:R-:W-:Y:S01]  /*ae50*/  IMAD.WIDE.U32 R162, R22, UR43, R8 ;  /* 0x0000002b16a27c25 */ /* 0x000fe2000f8e0008 */
[----:B------:R-:W-:-:S03]  /*ae60*/  IADD3 R8, P1, R161, R4, RZ ;  /* 0x00000004a1087210 */ /* 0x000fc60007f3e0ff */
[----:B------:R-:W-:Y:S01]  /*ae70*/  IMAD.IADD R7, R159, 0x1, R163 ;  /* 0x000000019f077824 */ /* 0x000fe200078e02a3 */
[----:B------:R-:W-:Y:S02]  /*ae80*/  IADD3.X R9, R165, R5, RZ, P1, !PT ;  /* 0x00000005a5097210 */ /* 0x000fe40000ffe4ff */
[----:B------:R-:W-:-:S04]  /*ae90*/  LEA R6, P4, R162, R12, 0x1 ;  /* 0x0000000ca2067211 */ /* 0x000fc800078808ff */
[----:B------:R-:W-:Y:S01]  /*aea0*/  LEA.HI.X R7, R162, R13, R7, 0x1, P4 ;  /* 0x0000000da2077211 */ /* 0x000fe200020f0c07 */
[----:B--2---:R-:W-:-:S05]  /*aeb0*/  HADD2.F32 R3, -RZ, R23.H0_H0 ;  /* 0x20000017ff037230 */ /* 0x004fca0000004100 */
[----:B------:R-:W-:-:S04]  /*aec0*/  FMUL R3, R3, R16 ;  /* 0x0000001003037220 */ /* 0x000fc80000400000 */
[----:B------:R-:W-:-:S05]  /*aed0*/  FFMA R3, R24, R2, R3 ;  /* 0x0000000218037223 */ /* 0x000fca0000000003 */
[----:B------:R-:W-:-:S05]  /*aee0*/  F2FP.F16.F32.PACK_AB R3, RZ, R3 ;  /* 0x00000003ff03723e */ /* 0x000fca00000000ff */
[----:B------:R0:W-:Y:S01]  /*aef0*/  @P3 STG.E.U16 desc[UR36][R8.64], R3 ;  /* 0x0000000308003986 */ /* 0x0001e2000c101524 */
[----:B------:R-:W-:Y:S05]  /*af00*/  @!P2 BRA `(.L_x_289) ;  /* 0x000000000004a947 */ /* 0x000fea0003800000 */
[----:B------:R1:W5:Y:S02]  /*af10*/  LDG.E.LTC128B.U16 R23, desc[UR36][R6.64+0x2] ;  /* 0x0000022406177981 */ /* 0x000364000c1e1520 */
.L_x_289:
[----:B------:R-:W-:Y:S05]  /*af20*/  BSYNC B1 ;  /* 0x0000000000017941 */ /* 0x000fea0003800000 */
.L_x_288:
[----:B0----5:R-:W-:Y:S01]  /*af30*/  HADD2.F32 R3, -RZ, R23.H0_H0 ;  /* 0x20000017ff037230 */ /* 0x021fe20000004100 */
[----:B------:R-:W-:Y:S01]  /*af40*/  ISETP.GT.AND P1, PT, R153, 0x88, PT ;  /* 0x000000889900780c */ /* 0x000fe20003f24270 */
[----:B------:R-:W-:Y:S01]  /*af50*/  IMAD.WIDE.U32 R14, R169, R14, R156 ;  /* 0x0000000ea90e7225 */ /* 0x000fe200078e009c */
[----:B------:R-:W-:Y:S03]  /*af60*/  BSSY B1, `(.L_x_290) ;  /* 0x0000010000017945 */ /* 0x000fe60003800000 */
[----:B------:R-:W-:Y:S01]  /*af70*/  FMUL R10, R3, R16 ;  /* 0x00000010030a7220 */ /* 0x000fe20000400000 */
[----:B------:R-:W-:Y:S01]  /*af80*/  IMAD.IADD R167, R167, 0x1, R15 ;  /* 0x00000001a7a77824 */ /* 0x000fe200078e020f */
[----:B------:R-:W-:Y:S02]  /*af90*/  IADD3 R154, P5, R154, R14, RZ ;  /* 0x0000000e9a9a7210 */ /* 0x000fe40007fbe0ff */
[----:B------:R-:W-:Y:S01]  /*afa0*/  FFMA R10, R25, R2, R10 ;  /* 0x00000002190a7223 */ /* 0x000fe2000000000a */
[----:B------:R-:W-:-:S02]  /*afb0*/  ISETP.GT.AND P3, PT, R0, RZ, P1 ;  /* 0x000000ff0000720c */ /* 0x000fc40000f64270 */
[--C-:B------:R-:W-:Y:S01]  /*afc0*/  IMAD.X R20, R167, 0x1, R21.reuse, P5 ;  /* 0x00000001a7147824 */ /* 0x100fe200028e0615 */
[----:B------:R-:W-:Y:S02]  /*afd0*/  IADD3 R14, P4, R18, R14, RZ ;  /* 0x0000000e120e7210 */ /* 0x000fe40007f9e0ff */
[----:B------:R-:W-:Y:S02]  /*afe0*/  F2FP.F16.F32.PACK_AB R3, RZ, R10 ;  /* 0x0000000aff03723e */ /* 0x000fe400000000ff */
[C---:B------:R-:W-:Y:S02]  /*aff0*/  LEA R10, P5, R154.reuse, R12, 0x1 ;  /* 0x0000000c9a0a7211 */ /* 0x040fe400078a08ff */
[----:B------:R-:W-:Y:S02]  /*b000*/  PRMT R21, R3, 0x7610, R21 ;  /* 0x0000761003157816 */ /* 0x000fe40000000015 */
[----:B------:R-:W-:Y:S02]  /*b010*/  LEA.HI.X R11, R154, R13, R20, 0x1, P5 ;  /* 0x0000000d9a0b7211 */ /* 0x000fe400028f0c14 */
[----:B------:R-:W-:Y:S01]  /*b020*/  PRMT R3, R23, 0x7610, R3 ;  /* 0x0000761017037816 */ /* 0x000fe20000000003 */
[----:B------:R0:W-:Y:S01]  /*b030*/  @P2 STG.E.U16 desc[UR36][R8.64+0x2], R21 ;  /* 0x0000021508002986 */ /* 0x0001e2000c101524 */
[----:B------:R-:W-:Y:S05]  /*b040*/  @!P3 BRA `(.L_x_291) ;  /* 0x000000000004b947 */ /* 0x000fea0003800000 */
[----:B------:R2:W5:Y:S02]  /*b050*/  LDG.E.LTC128B.U16 R3, desc[UR36][R10.64] ;  /* 0x000000240a037981 */ /* 0x000564000c1e1520 */
.L_x_291:
[----:B------:R-:W-:Y:S05]  /*b060*/  BSYNC B1 ;  /* 0x0000000000017941 */ /* 0x000fea0003800000 */
.L_x_290:
[----:B--2--5:R-:W-:Y:S01]  /*b070*/  HADD2.F32 R11, -RZ, R3.H0_H0 ;  /* 0x20000003ff0b7230 */ /* 0x024fe20000004100 */
[----:B------:R-:W-:Y:S01]  /*b080*/  ISETP.GT.AND P2, PT, R0, 0x1, P1 ;  /* 0x000000010000780c */ /* 0x000fe20000f44270 */
[----:B------:R-:W-:Y:S01]  /*b090*/  IMAD.X R15, R19, 0x1, R167, P4 ;  /* 0x00000001130f7824 */ /* 0x000fe200020e06a7 */
[----:B------:R-:W-:Y:S01]  /*b0a0*/  IADD3 R10, P4, R8, R160, RZ ;  /* 0x000000a0080a7210 */ /* 0x000fe20007f9e0ff */
[----:B------:R-:W-:Y:S01]  /*b0b0*/  BSSY B1, `(.L_x_292) ;  /* 0x000000c000017945 */ /* 0x000fe20003800000 */
[----:B------:R-:W-:Y:S01]  /*b0c0*/  FMUL R11, R11, R16 ;  /* 0x000000100b0b7220 */ /* 0x000fe20000400000 */
[----:B------:R-:W-:-:S04]  /*b0d0*/  IMAD.WIDE.U32 R22, R22, UR43, R14 ;  /* 0x0000002b16167c25 */ /* 0x000fc8000f8e000e */
[----:B------:R-:W-:Y:S01]  /*b0e0*/  FFMA R11, R26, R2, R11 ;  /* 0x000000021a0b7223 */ /* 0x000fe2000000000b */
[----:B------:R-:W-:Y:S01]  /*b0f0*/  IMAD.IADD R159, R159, 0x1, R23 ;  /* 0x000000019f9f7824 */ /* 0x000fe200078e0217 */
[----:B------:R-:W-:-:S03]  /*b100*/  LEA R12, P5, R22, R12, 0x1 ;  /* 0x0000000c160c7211 */ /* 0x000fc600078a08ff */
[----:B------:R-:W-:Y:S02]  /*b110*/  F2FP.F16.F32.PACK_AB R14, RZ, R11 ;  /* 0x0000000bff0e723e */ /* 0x000fe400000000ff */
[----:B------:R-:W-:Y:S02]  /*b120*/  IADD3.X R11, R9, R158, RZ, P4, !PT ;  /* 0x0000009e090b7210 */ /* 0x000fe400027fe4ff */
[----:B------:R-:W-:-:S03]  /*b130*/  LEA.HI.X R13, R22, R13, R159, 0x1, P5 ;  /* 0x0000000d160d7211 */ /* 0x000fc600028f0c9f */
[----:B------:R2:W-:Y:S01]  /*b140*/  @P3 STG.E.U16 desc[UR36][R10.64], R14 ;  /* 0x0000000e0a003986 */ /* 0x0005e2000c101524 */
[----:B------:R-:W-:Y:S05]  /*b150*/  @!P2 BRA `(.L_x_293) ;  /* 0x000000000004a947 */ /* 0x000fea0003800000 */
[----:B------:R3:W5:Y:S02]  /*b160*/  LDG.E.LTC128B.U16 R3, desc[UR36][R12.64+0x2] ;  /* 0x000002240c037981 */ /* 0x000764000c1e1520 */
.L_x_293:
[----:B------:R-:W-:Y:S05]  /*b170*/  BSYNC B1 ;  /* 0x0000000000017941 */ /* 0x000fea0003800000 */
.L_x_292:
[----:B-----5:R-:W-:Y:S01]  /*b180*/  HADD2.F32 R15, -RZ, R3.H0_H0 ;  /* 0x20000003ff0f7230 */ /* 0x020fe20000004100 */
[----:B------:R-:W-:Y:S01]  /*b190*/  ISETP.GT.AND P3, PT, R0, 0x8, P0 ;  /* 0x000000080000780c */ /* 0x000fe20000764270 */
[----:B------:R-:W-:Y:S03]  /*b1a0*/  BSSY B1, `(.L_x_294) ;  /* 0x0000007000017945 */ /* 0x000fe60003800000 */
[----:B--2---:R-:W-:-:S04]  /*b1b0*/  FMUL R14, R15, R16 ;  /* 0x000000100f0e7220 */ /* 0x004fc80000400000 */
[----:B------:R-:W-:-:S05]  /*b1c0*/  FFMA R14, R27, R2, R14 ;  /* 0x000000021b0e7223 */ /* 0x000fca000000000e */
[----:B------:R-:W-:-:S05]  /*b1d0*/  F2FP.F16.F32.PACK_AB R14, RZ, R14 ;  /* 0x0000000eff0e723e */ /* 0x000fca00000000ff */
[----:B------:R2:W-:Y:S01]  /*b1e0*/  @P2 STG.E.U16 desc[UR36][R10.64+0x2], R14 ;  /* 0x0000020e0a002986 */ /* 0x0005e2000c101524 */
[----:B------:R-:W-:Y:S05]  /*b1f0*/  @!P3 BRA `(.L_x_295) ;  /* 0x000000000004b947 */ /* 0x000fea0003800000 */
[----:B------:R4:W5:Y:S02]  /*b200*/  LDG.E.LTC128B.U16 R3, desc[UR36][R6.64+0x10] ;  /* 0x0000102406037981 */ /* 0x000964000c1e1520 */
.L_x_295:
[----:B------:R-:W-:Y:S05]  /*b210*/  BSYNC B1 ;  /* 0x0000000000017941 */ /* 0x000fea0003800000 */
.L_x_294:
[----:B--2--5:R-:W-:Y:S01]  /*b220*/  HADD2.F32 R11, -RZ, R3.H0_H0 ;  /* 0x20000003ff0b7230 */ /* 0x024fe20000004100 */
[----:B------:R-:W-:Y:S01]  /*b230*/  ISETP.GT.AND P2, PT, R0, 0x9, P0 ;  /* 0x000000090000780c */ /* 0x000fe20000744270 */
[----:B------:R-:W-:Y:S03]  /*b240*/  BSSY B1, `(.L_x_296) ;  /* 0x0000007000017945 */ /* 0x000fe60003800000 */
[----:B------:R-:W-:-:S04]  /*b250*/  FMUL R11, R11, R16 ;  /* 0x000000100b0b7220 */ /* 0x000fc80000400000 */
[----:B------:R-:W-:-:S05]  /*b260*/  FFMA R11, R28, R2, R11 ;  /* 0x000000021c0b7223 */ /* 0x000fca000000000b */
[----:B------:R-:W-:-:S05]  /*b270*/  F2FP.F16.F32.PACK_AB R11, RZ, R11 ;  /* 0x0000000bff0b723e */ /* 0x000fca00000000ff */
[----:B------:R2:W-:Y:S01]  /*b280*/  @P3 STG.E.U16 desc[UR36][R8.64+0x10], R11 ;  /* 0x0000100b08003986 */ /* 0x0005e2000c101524 */
[----:B------:R-:W-:Y:S05]  /*b290*/  @!P2 BRA `(.L_x_297) ;  /* 0x000000000004a947 */ /* 0x000fea0003800000 */
[----:B------:R0:W5:Y:S02]  /*b2a0*/  LDG.E.LTC128B.U16 R3, desc[UR36][R6.64+0x12] ;  /* 0x0000122406037981 */ /* 0x000164000c1e1520 */
.L_x_297:
[----:B------:R-:W-:Y:S05]  /*b2b0*/  BSYNC B1 ;  /* 0x0000000000017941 */ /* 0x000fea0003800000 */
.L_x_296:
        /* <DEDUP_REMOVED lines=9> */
.L_x_299:
[----:B------:R-:W-:Y:S05]  /*b350*/  BSYNC B1 ;  /* 0x0000000000017941 */ /* 0x000fea0003800000 */
.L_x_298:
[----:B-----5:R-:W-:Y:S01]  /*b360*/  HADD2.F32 R11, -RZ, R3.H0_H0 ;  /* 0x20000003ff0b7230 */ /* 0x020fe20000004100 */
[----:B--2---:R-:W-:Y:S01]  /*b370*/  IADD3 R10, P3, R160, R8, RZ ;  /* 0x00000008a00a7210 */ /* 0x004fe20007f7e0ff */
[----:B------:R-:W-:Y:S01]  /*b380*/  BSSY B1, `(.L_x_300) ;  /* 0x0000009000017945 */ /* 0x000fe20003800000 */
[----:B------:R-:W-:Y:S02]  /*b390*/  ISETP.GT.AND P2, PT, R0, 0x9, P1 ;  /* 0x000000090000780c */ /* 0x000fe40000f44270 */
[----:B------:R-:W-:-:S04]  /*b3a0*/  FMUL R11, R11, R16 ;  /* 0x000000100b0b7220 */ /* 0x000fc80000400000 */
[----:B------:R-:W-:-:S05]  /*b3b0*/  FFMA R11, R30, R2, R11 ;  /* 0x000000021e0b7223 */ /* 0x000fca000000000b */
[----:B------:R-:W-:Y:S01]  /*b3c0*/  F2FP.F16.F32.PACK_AB R14, RZ, R11 ;  /* 0x0000000bff0e723e */ /* 0x000fe200000000ff */
[----:B------:R-:W-:-:S05]  /*b3d0*/  IMAD.X R11, R158, 0x1, R9, P3 ;  /* 0x000000019e0b7824 */ /* 0x000fca00018e0609 */
[----:B------:R2:W-:Y:S01]  /*b3e0*/  @P4 STG.E.U16 desc[UR36][R10.64+0x10], R14 ;  /* 0x0000100e0a004986 */ /* 0x0005e2000c101524 */
[----:B------:R-:W-:Y:S05]  /*b3f0*/  @!P2 BRA `(.L_x_301) ;  /* 0x000000000004a947 */ /* 0x000fea0003800000 */
[----:B------:R0:W5:Y:S02]  /*b400*/  LDG.E.LTC128B.U16 R3, desc[UR36][R12.64+0x12] ;  /* 0x000012240c037981 */ /* 0x000164000c1e1520 */
.L_x_301:
[----:B------:R-:W-:Y:S05]  /*b410*/  BSYNC B1 ;  /* 0x0000000000017941 */ /* 0x000fea0003800000 */
.L_x_300:
[----:B--2--5:R-:W-:Y:S01]  /*b420*/  HADD2.F32 R11, -RZ, R3.H0_H0 ;  /* 0x20000003ff0b7230 */ /* 0x024fe20000004100 */
[----:B------:R-:W-:Y:S01]  /*b430*/  IADD3 R160, P4, P5, R160, R4, R161 ;  /* 0x00000004a0a07210 */ /* 0x000fe20007d9e0a1 */
[----:B------:R-:W-:Y:S01]  /*b440*/  BSSY B1, `(.L_x_302) ;  /* 0x0000009000017945 */ /* 0x000fe20003800000 */
[----:B------:R-:W-:Y:S02]  /*b450*/  ISETP.GT.AND P3, PT, R0, 0x10, P0 ;  /* 0x000000100000780c */ /* 0x000fe40000764270 */
[----:B------:R-:W-:Y:S01]  /*b460*/  FMUL R10, R11, R16 ;  /* 0x000000100b0a7220 */ /* 0x000fe20000400000 */
[----:B------:R-:W-:-:S03]  /*b470*/  IADD3.X R161, R158, R5, R165, P4, P5 ;  /* 0x000000059ea17210 */ /* 0x000fc600027ea4a5 */
[----:B------:R-:W-:-:S05]  /*b480*/  FFMA R10, R31, R2, R10 ;  /* 0x000000021f0a7223 */ /* 0x000fca000000000a */
[----:B------:R-:W-:-:S05]  /*b490*/  F2FP.F16.F32.PACK_AB R10, RZ, R10 ;  /* 0x0000000aff0a723e */ /* 0x000fca00000000ff */
[----:B------:R2:W-:Y:S01]  /*b4a0*/  @P2 STG.E.U16 desc[UR36][R160.64+0x12], R10 ;  /* 0x0000120aa0002986 */ /* 0x0005e2000c101524 */
[----:B------:R-:W-:Y:S05]  /*b4b0*/  @!P3 BRA `(.L_x_303) ;  /* 0x000000000004b947 */ /* 0x000fea0003800000 */
[----:B------:R0:W5:Y:S02]  /*b4c0*/  LDG.E.LTC128B.U16 R3, desc[UR36][R6.64+0x20] ;  /* 0x0000202406037981 */ /* 0x000164000c1e1520 */
.L_x_303:
[----:B------:R-:W-:Y:S05]  /*b4d0*/  BSYNC B1 ;  /* 0x0000000000017941 */ /* 0x000fea0003800000 */
.L_x_302:
[----:B-----5:R-:W-:Y:S01]  /*b4e0*/  HADD2.F32 R5, -RZ, R3.H0_H0 ;  /* 0x20000003ff057230 */ /* 0x020fe20000004100 */
        /* <DEDUP_REMOVED lines=8> */
.L_x_305:
[----:B------:R-:W-:Y:S05]  /*b570*/  BSYNC B1 ;  /* 0x0000000000017941 */ /* 0x000fea0003800000 */
.L_x_304:
[----:B0----5:R-:W-:Y:S01]  /*b580*/  HADD2.F32 R5, -RZ, R3.H0_H0 ;  /* 0x20000003ff057230 */ /* 0x021fe20000004100 */
        /* <DEDUP_REMOVED lines=8> */
.L_x_307:
[----:B------:R-:W-:Y:S05]  /*b610*/  BSYNC B1 ;  /* 0x0000000000017941 */ /* 0x000fea0003800000 */
.L_x_306:
[----:B-----5:R-:W-:Y:S01]  /*b620*/  HADD2.F32 R5, -RZ, R3.H0_H0 ;  /* 0x20000003ff057230 */ /* 0x020fe20000004100 */
[----:B------:R-:W-:Y:S01]  /*b630*/  ISETP.GT.AND P2, PT, R0, 0x11, P1 ;  /* 0x000000110000780c */ /* 0x000fe20000f44270 */
[----:B0-----:R-:W-:Y:S01]  /*b640*/  @P3 IMAD.MOV.U32 R4, RZ, RZ, R160 ;  /* 0x000000ffff043224 */ /* 0x001fe200078e00a0 */
[----:B------:R-:W-:Y:S02]  /*b650*/  BSSY B1, `(.L_x_308) ;  /* 0x0000009000017945 */ /* 0x000fe40003800000 */
[----:B------:R-:W-:-:S04]  /*b660*/  FMUL R5, R5, R16 ;  /* 0x0000001005057220 */ /* 0x000fc80000400000 */
[----:B------:R-:W-:-:S05]  /*b670*/  FFMA R5, R34, R2, R5 ;  /* 0x0000000222057223 */ /* 0x000fca0000000005 */
[----:B------:R-:W-:-:S04]  /*b680*/  F2FP.F16.F32.PACK_AB R5, RZ, R5 ;  /* 0x00000005ff05723e */ /* 0x000fc800000000ff */
[----:B--2---:R-:W-:Y:S01]  /*b690*/  PRMT R10, R5, 0x7610, R10 ;  /* 0x00007610050a7816 */ /* 0x004fe2000000000a */
[----:B------:R-:W-:-:S05]  /*b6a0*/  @P3 IMAD.MOV.U32 R5, RZ, RZ, R161 ;  /* 0x000000ffff053224 */ /* 0x000fca00078e00a1 */
[----:B------:R0:W-:Y:S01]  /*b6b0*/  @P3 STG.E.U16 desc[UR36][R4.64+0x20], R10 ;  /* 0x0000200a04003986 */ /* 0x0001e2000c101524 */
[----:B------:R-:W-:Y:S05]  /*b6c0*/  @!P2 BRA `(.L_x_309) ;  /* 0x000000000004a947 */ /* 0x000fea0003800000 */
[----:B------:R2:W5:Y:S02]  /*b6d0*/  LDG.E.LTC128B.U16 R3, desc[UR36][R12.64+0x22] ;  /* 0x000022240c037981 */ /* 0x000564000c1e1520 */
.L_x_309:
[----:B------:R-:W-:Y:S05]  /*b6e0*/  BSYNC B1 ;  /* 0x0000000000017941 */ /* 0x000fea0003800000 */
.L_x_308:
[----:B0----5:R-:W-:Y:S01]  /*b6f0*/  HADD2.F32 R5, -RZ, R3.H0_H0 ;  /* 0x20000003ff057230 */ /* 0x021fe20000004100 */
[----:B------:R-:W-:Y:S01]  /*b700*/  ISETP.GT.AND P3, PT, R0, 0x18, P0 ;  /* 0x000000180000780c */ /* 0x000fe20000764270 */
[----:B------:R-:W-:Y:S03]  /*b710*/  BSSY B1, `(.L_x_310) ;  /* 0x000000a000017945 */ /* 0x000fe60003800000 */
[----:B------:R-:W-:Y:S01]  /*b720*/  FMUL R4, R5, R16 ;  /* 0x0000001005047220 */ /* 0x000fe20000400000 */
[----:B------:R-:W-:-:S03]  /*b730*/  @P2 MOV R5, R161 ;  /* 0x000000a100052202 */ /* 0x000fc60000000f00 */
[----:B------:R-:W-:-:S05]  /*b740*/  FFMA R4, R35, R2, R4 ;  /* 0x0000000223047223 */ /* 0x000fca0000000004 */
[----:B------:R-:W-:-:S04]  /*b750*/  F2FP.F16.F32.PACK_AB R4, RZ, R4 ;  /* 0x00000004ff04723e */ /* 0x000fc800000000ff */
[----:B------:R-:W-:Y:S01]  /*b760*/  PRMT R10, R4, 0x7610, R10 ;  /* 0x00007610040a7816 */ /* 0x000fe2000000000a */
[----:B------:R-:W-:-:S05]  /*b770*/  @P2 IMAD.MOV.U32 R4, RZ, RZ, R160 ;  /* 0x000000ffff042224 */ /* 0x000fca00078e00a0 */
[----:B------:R0:W-:Y:S01]  /*b780*/  @P2 STG.E.U16 desc[UR36][R4.64+0x22], R10 ;  /* 0x0000220a04002986 */ /* 0x0001e2000c101524 */
[----:B------:R-:W-:Y:S05]  /*b790*/  @!P3 BRA `(.L_x_311) ;  /* 0x000000000004b947 */ /* 0x000fea0003800000 */
[----:B------:R0:W5:Y:S02]  /*b7a0*/  LDG.E.LTC128B.U16 R3, desc[UR36][R6.64+0x30] ;  /* 0x0000302406037981 */ /* 0x000164000c1e1520 */
.L_x_311:
[----:B------:R-:W-:Y:S05]  /*b7b0*/  BSYNC B1 ;  /* 0x0000000000017941 */ /* 0x000fea0003800000 */
.L_x_310:
        /* <DEDUP_REMOVED lines=9> */
.L_x_313:
[----:B------:R-:W-:Y:S05]  /*b850*/  BSYNC B1 ;  /* 0x0000000000017941 */ /* 0x000fea0003800000 */
.L_x_312:
        /* <DEDUP_REMOVED lines=9> */
.L_x_315:
[----:B------:R-:W-:Y:S05]  /*b8f0*/  BSYNC B1 ;  /* 0x0000000000017941 */ /* 0x000fea0003800000 */
.L_x_314:
[----:B-----5:R-:W-:Y:S01]  /*b900*/  HADD2.F32 R5, -RZ, R3.H0_H0 ;  /* 0x20000003ff057230 */ /* 0x020fe20000004100 */
[----:B------:R-:W-:Y:S01]  /*b910*/  ISETP.GT.AND P2, PT, R0, 0x19, P1 ;  /* 0x000000190000780c */ /* 0x000fe20000f44270 */
[----:B0-----:R-:W-:Y:S01]  /*b920*/  @P3 IMAD.MOV.U32 R4, RZ, RZ, R160 ;  /* 0x000000ffff043224 */ /* 0x001fe200078e00a0 */
[----:B------:R-:W-:Y:S02]  /*b930*/  BSSY B1, `(.L_x_316) ;  /* 0x0000009000017945 */ /* 0x000fe40003800000 */
[----:B------:R-:W-:-:S04]  /*b940*/  FMUL R5, R5, R16 ;  /* 0x0000001005057220 */ /* 0x000fc80000400000 */
[----:B------:R-:W-:-:S05]  /*b950*/  FFMA R5, R38, R2, R5 ;  /* 0x0000000226057223 */ /* 0x000fca0000000005 */
[----:B------:R-:W-:-:S04]  /*b960*/  F2FP.F16.F32.PACK_AB R5, RZ, R5 ;  /* 0x00000005ff05723e */ /* 0x000fc800000000ff */
[----:B------:R-:W-:Y:S01]  /*b970*/  PRMT R10, R5, 0x7610, R10 ;  /* 0x00007610050a7816 */ /* 0x000fe2000000000a */
[----:B------:R-:W-:-:S05]  /*b980*/  @P3 IMAD.MOV.U32 R5, RZ, RZ, R161 ;  /* 0x000000ffff053224 */ /* 0x000fca00078e00a1 */
[----:B------:R0:W-:Y:S01]  /*b990*/  @P3 STG.E.U16 desc[UR36][R4.64+0x30], R10 ;  /* 0x0000300a04003986 */ /* 0x0001e2000c101524 */
[----:B------:R-:W-:Y:S05]  /*b9a0*/  @!P2 BRA `(.L_x_317) ;  /* 0x000000000004a947 */ /* 0x000fea0003800000 */
[----:B------:R0:W5:Y:S02]  /*b9b0*/  LDG.E.LTC128B.U16 R3, desc[UR36][R12.64+0x32] ;  /* 0x000032240c037981 */ /* 0x000164000c1e1520 */
.L_x_317:
[----:B------:R-:W-:Y:S05]  /*b9c0*/  BSYNC B1 ;  /* 0x0000000000017941 */ /* 0x000fea0003800000 */
.L_x_316:
[----:B0----5:R-:W-:Y:S01]  /*b9d0*/  HADD2.F32 R5, -RZ, R3.H0_H0 ;  /* 0x20000003ff057230 */ /* 0x021fe20000004100 */
[----:B------:R-:W-:Y:S01]  /*b9e0*/  ISETP.GT.AND P3, PT, R0, 0x20, P0 ;  /* 0x000000200000780c */ /* 0x000fe20000764270 */
[----:B------:R-:W-:Y:S03]  /*b9f0*/  BSSY B1, `(.L_x_318) ;  /* 0x000000a000017945 */ /* 0x000fe60003800000 */
[----:B------:R-:W-:Y:S01]  /*ba00*/  FMUL R4, R5, R16 ;  /* 0x0000001005047220 */ /* 0x000fe20000400000 */
[----:B------:R-:W-:-:S03]  /*ba10*/  @P2 IMAD.MOV.U32 R5, RZ, RZ, R161 ;  /* 0x000000ffff052224 */ /* 0x000fc600078e00a1 */
[----:B------:R-:W-:-:S05]  /*ba20*/  FFMA R4, R39, R2, R4 ;  /* 0x0000000227047223 */ /* 0x000fca0000000004 */
[----:B------:R-:W-:-:S04]  /*ba30*/  F2FP.F16.F32.PACK_AB R4, RZ, R4 ;  /* 0x00000004ff04723e */ /* 0x000fc800000000ff */
[----:B------:R-:W-:Y:S01]  /*ba40*/  PRMT R10, R4, 0x7610, R10 ;  /* 0x00007610040a7816 */ /* 0x000fe2000000000a */
[----:B------:R-:W-:-:S05]  /*ba50*/  @P2 IMAD.MOV.U32 R4, RZ, RZ, R160 ;  /* 0x000000ffff042224 */ /* 0x000fca00078e00a0 */
[----:B------:R0:W-:Y:S01]  /*ba60*/  @P2 STG.E.U16 desc[UR36][R4.64+0x32], R10 ;  /* 0x0000320a04002986 */ /* 0x0001e2000c101524 */
[----:B------:R-:W-:Y:S05]  /*ba70*/  @!P3 BRA `(.L_x_319) ;  /* 0x000000000004b947 */ /* 0x000fea0003800000 */
[----:B------:R0:W5:Y:S02]  /*ba80*/  LDG.E.LTC128B.U16 R3, desc[UR36][R6.64+0x40] ;  /* 0x0000402406037981 */ /* 0x000164000c1e1520 */
.L_x_319:
[----:B------:R-:W-:Y:S05]  /*ba90*/  BSYNC B1 ;  /* 0x0000000000017941 */ /* 0x000fea0003800000 */
.L_x_318:
        /* <DEDUP_REMOVED lines=9> */
.L_x_321:
[----:B------:R-:W-:Y:S05]  /*bb30*/  BSYNC B1 ;  /* 0x0000000000017941 */ /* 0x000fea0003800000 */
.L_x_320:
        /* <DEDUP_REMOVED lines=9> */
.L_x_323:
[----:B------:R-:W-:Y:S05]  /*bbd0*/  BSYNC B1 ;  /* 0x0000000000017941 */ /* 0x000fea0003800000 */
.L_x_322:
[----:B-----5:R-:W-:Y:S01]  /*bbe0*/  HADD2.F32 R5, -RZ, R3.H0_H0 ;  /* 0x20000003ff057230 */ /* 0x020fe20000004100 */
[----:B0-----:R-:W-:Y:S01]  /*bbf0*/  @P3 MOV R4, R160 ;  /* 0x000000a000043202 */ /* 0x001fe20000000f00 */
[----:B------:R-:W-:Y:S01]  /*bc00*/  BSSY B1, `(.L_x_324) ;  /* 0x000000a000017945 */ /* 0x000fe20003800000 */
[----:B------:R-:W-:Y:S02]  /*bc10*/  ISETP.GT.AND P2, PT, R0, 0x21, P1 ;  /* 0x000000210000780c */ /* 0x000fe40000f44270 */
        /* <DEDUP_REMOVED lines=8> */
.L_x_325:
[----:B------:R-:W-:Y:S05]  /*bca0*/  BSYNC B1 ;  /* 0x0000000000017941 */ /* 0x000fea0003800000 */
.L_x_324:
        /* <DEDUP_REMOVED lines=12> */
.L_x_327:
[----:B------:R-:W-:Y:S05]  /*bd70*/  BSYNC B1 ;  /* 0x0000000000017941 */ /* 0x000fea0003800000 */
.L_x_326:
        /* <DEDUP_REMOVED lines=9> */
.L_x_329:
[----:B------:R-:W-:Y:S05]  /*be10*/  BSYNC B1 ;  /* 0x0000000000017941 */ /* 0x000fea0003800000 */
.L_x_328:
        /* <DEDUP_REMOVED lines=9> */
.L_x_331:
[----:B------:R-:W-:Y:S05]  /*beb0*/  BSYNC B1 ;  /* 0x0000000000017941 */ /* 0x000fea0003800000 */
.L_x_330:
[----:B-----5:R-:W-:Y:S01]  /*bec0*/  HADD2.F32 R5, -RZ, R3.H0_H0 ;  /* 0x20000003ff057230 */ /* 0x020fe20000004100 */
[----:B------:R-:W-:Y:S01]  /*bed0*/  ISETP.GT.AND P2, PT, R0, 0x29, P1 ;  /* 0x000000290000780c */ /* 0x000fe20000f44270 */
[----:B0-----:R-:W-:Y:S01]  /*bee0*/  @P3 IMAD.MOV.U32 R4, RZ, RZ, R160 ;  /* 0x000000ffff043224 */ /* 0x001fe200078e00a0 */
[----:B------:R-:W-:Y:S02]  /*bef0*/  BSSY B1, `(.L_x_332) ;  /* 0x0000009000017945 */ /* 0x000fe40003800000 */
[----:B------:R-:W-:-:S04]  /*bf00*/  FMUL R5, R5, R16 ;  /* 0x0000001005057220 */ /* 0x000fc80000400000 */
[----:B------:R-:W-:-:S05]  /*bf10*/  FFMA R5, R46, R2, R5 ;  /* 0x000000022e057223 */ /* 0x000fca0000000005 */
[----:B------:R-:W-:-:S04]  /*bf20*/  F2FP.F16.F32.PACK_AB R5, RZ, R5 ;  /* 0x00000005ff05723e */ /* 0x000fc800000000ff */
[----:B------:R-:W-:Y:S02]  /*bf30*/  PRMT R10, R5, 0x7610, R10 ;  /* 0x00007610050a7816 */ /* 0x000fe4000000000a */
[----:B------:R-:W-:-:S05]  /*bf40*/  @P3 MOV R5, R161 ;  /* 0x000000a100053202 */ /* 0x000fca0000000f00 */
[----:B------:R0:W-:Y:S01]  /*bf50*/  @P3 STG.E.U16 desc[UR36][R4.64+0x50], R10 ;  /* 0x0000500a04003986 */ /* 0x0001e2000c101524 */
[----:B------:R-:W-:Y:S05]  /*bf60*/  @!P2 BRA `(.L_x_333) ;  /* 0x000000000004a947 */ /* 0x000fea0003800000 */
[----:B------:R0:W5:Y:S02]  /*bf70*/  LDG.E.LTC128B.U16 R3, desc[UR36][R12.64+0x52] ;  /* 0x000052240c037981 */ /* 0x000164000c1e1520 */
.L_x_333:
[----:B------:R-:W-:Y:S05]  /*bf80*/  BSYNC B1 ;  /* 0x0000000000017941 */ /* 0x000fea0003800000 */
.L_x_332:
        /* <DEDUP_REMOVED lines=12> */
.L_x_335:
[----:B------:R-:W-:Y:S05]  /*c050*/  BSYNC B1 ;  /* 0x0000000000017941 */ /* 0x000fea0003800000 */
.L_x_334:
        /* <DEDUP_REMOVED lines=9> */
.L_x_337:
[----:B------:R-:W-:Y:S05]  /*c0f0*/  BSYNC B1 ;  /* 0x0000000000017941 */ /* 0x000fea0003800000 */
.L_x_336:
        /* <DEDUP_REMOVED lines=9> */
.L_x_339:
[----:B------:R-:W-:Y:S05]  /*c190*/  BSYNC B1 ;  /* 0x0000000000017941 */ /* 0x000fea0003800000 */
.L_x_338:
        /* <DEDUP_REMOVED lines=12> */
.L_x_341:
[----:B------:R-:W-:Y:S05]  /*c260*/  BSYNC B1 ;  /* 0x0000000000017941 */ /* 0x000fea0003800000 */
.L_x_340:
[----:B0----5:R-:W-:Y:S01]  /*c270*/  HADD2.F32 R5, -RZ, R3.H0_H0 ;  /* 0x20000003ff057230 */ /* 0x021fe20000004100 */
[----:B------:R-:W-:Y:S01]  /*c280*/  ISETP.GT.AND P3, PT, R0, 0x38, P0 ;  /* 0x000000380000780c */ /* 0x000fe20000764270 */
[----:B------:R-:W-:Y:S03]  /*c290*/  BSSY B1, `(.L_x_342) ;  /* 0x000000a000017945 */ /* 0x000fe60003800000 */
[----:B------:R-:W-:Y:S01]  /*c2a0*/  FMUL R4, R5, R16 ;  /* 0x0000001005047220 */ /* 0x000fe20000400000 */
[----:B------:R-:W-:-:S03]  /*c2b0*/  @P2 IMAD.MOV.U32 R5, RZ, RZ, R161 ;  /* 0x000000ffff052224 */ /* 0x000fc600078e00a1 */
[----:B------:R-:W-:-:S05]  /*c2c0*/  FFMA R4, R51, R2, R4 ;  /* 0x0000000233047223 */ /* 0x000fca0000000004 */
[----:B------:R-:W-:-:S04]  /*c2d0*/  F2FP.F16.F32.PACK_AB R4, RZ, R4 ;  /* 0x00000004ff04723e */ /* 0x000fc800000000ff */
[----:B------:R-:W-:Y:S02]  /*c2e0*/  PRMT R10, R4, 0x7610, R10 ;  /* 0x00007610040a7816 */ /* 0x000fe4000000000a */
[----:B------:R-:W-:-:S05]  /*c2f0*/  @P2 MOV R4, R160 ;  /* 0x000000a000042202 */ /* 0x000fca0000000f00 */
[----:B------:R0:W-:Y:S01]  /*c300*/  @P2 STG.E.U16 desc[UR36][R4.64+0x62], R10 ;  /* 0x0000620a04002986 */ /* 0x0001e2000c101524 */
[----:B------:R-:W-:Y:S05]  /*c310*/  @!P3 BRA `(.L_x_343) ;  /* 0x000000000004b947 */ /* 0x000fea0003800000 */
[----:B------:R0:W5:Y:S02]  /*c320*/  LDG.E.LTC128B.U16 R3, desc[UR36][R6.64+0x70] ;  /* 0x0000702406037981 */ /* 0x000164000c1e1520 */
.L_x_343:
[----:B------:R-:W-:Y:S05]  /*c330*/  BSYNC B1 ;  /* 0x0000000000017941 */ /* 0x000fea0003800000 */
.L_x_342:
        /* <DEDUP_REMOVED lines=9> */
.L_x_345:
[----:B------:R-:W-:Y:S05]  /*c3d0*/  BSYNC B1 ;  /* 0x0000000000017941 */ /* 0x000fea0003800000 */
.L_x_344:
        /* <DEDUP_REMOVED lines=9> */
.L_x_347:
[----:B------:R-:W-:Y:S05]  /*c470*/  BSYNC B1 ;  /* 0x0000000000017941 */ /* 0x000fea0003800000 */
.L_x_346:
        /* <DEDUP_REMOVED lines=12> */
.L_x_349:
[----:B------:R-:W-:Y:S05]  /*c540*/  BSYNC B1 ;  /* 0x0000000000017941 */ /* 0x000fea0003800000 */
.L_x_348:
        /* <DEDUP_REMOVED lines=12> */
.L_x_351:
[----:B------:R-:W-:Y:S05]  /*c610*/  BSYNC B1 ;  /* 0x0000000000017941 */ /* 0x000fea0003800000 */
.L_x_350:
        /* <DEDUP_REMOVED lines=9> */
.L_x_353:
[----:B------:R-:W-:Y:S05]  /*c6b0*/  BSYNC B1 ;  /* 0x0000000000017941 */ /* 0x000fea0003800000 */
.L_x_352:
        /* <DEDUP_REMOVED lines=9> */
.L_x_355:
[----:B------:R-:W-:Y:S05]  /*c750*/  BSYNC B1 ;  /* 0x0000000000017941 */ /* 0x000fea0003800000 */
.L_x_354:
        /* <DEDUP_REMOVED lines=12> */
.L_x_357:
[----:B------:R-:W-:Y:S05]  /*c820*/  BSYNC B1 ;  /* 0x0000000000017941 */ /* 0x000fea0003800000 */
.L_x_356:
        /* <DEDUP_REMOVED lines=12> */
.L_x_359:
[----:B------:R-:W-:Y:S05]  /*c8f0*/  BSYNC B1 ;  /* 0x0000000000017941 */ /* 0x000fea0003800000 */
.L_x_358:
        /* <DEDUP_REMOVED lines=9> */
.L_x_361:
[----:B------:R-:W-:Y:S05]  /*c990*/  BSYNC B1 ;  /* 0x0000000000017941 */ /* 0x000fea0003800000 */
.L_x_360:
        /* <DEDUP_REMOVED lines=9> */
.L_x_363:
[----:B------:R-:W-:Y:S05]  /*ca30*/  BSYNC B1 ;  /* 0x0000000000017941 */ /* 0x000fea0003800000 */
.L_x_362:
        /* <DEDUP_REMOVED lines=12> */
.L_x_365:
[----:B------:R-:W-:Y:S05]  /*cb00*/  BSYNC B1 ;  /* 0x0000000000017941 */ /* 0x000fea0003800000 */
.L_x_364:
        /* <DEDUP_REMOVED lines=12> */
.L_x_367:
[----:B------:R-:W-:Y:S05]  /*cbd0*/  BSYNC B1 ;  /* 0x0000000000017941 */ /* 0x000fea0003800000 */
.L_x_366:
        /* <DEDUP_REMOVED lines=9> */
.L_x_369:
[----:B------:R-:W-:Y:S05]  /*cc70*/  BSYNC B1 ;  /* 0x0000000000017941 */ /* 0x000fea0003800000 */
.L_x_368:
        /* <DEDUP_REMOVED lines=9> */
.L_x_371:
[----:B------:R-:W-:Y:S05]  /*cd10*/  BSYNC B1 ;  /* 0x0000000000017941 */ /* 0x000fea0003800000 */
.L_x_370:
        /* <DEDUP_REMOVED lines=12> */
.L_x_373:
[----:B------:R-:W-:Y:S05]  /*cde0*/  BSYNC B1 ;  /* 0x0000000000017941 */ /* 0x000fea0003800000 */
.L_x_372:
        /* <DEDUP_REMOVED lines=12> */
.L_x_375:
[----:B------:R-:W-:Y:S05]  /*ceb0*/  BSYNC B1 ;  /* 0x0000000000017941 */ /* 0x000fea0003800000 */
.L_x_374:
        /* <DEDUP_REMOVED lines=9> */
.L_x_377:
[----:B------:R-:W-:Y:S05]  /*cf50*/  BSYNC B1 ;  /* 0x0000000000017941 */ /* 0x000fea0003800000 */
.L_x_376:
        /* <DEDUP_REMOVED lines=9> */
.L_x_379:
[----:B------:R-:W-:Y:S05]  /*cff0*/  BSYNC B1 ;  /* 0x0000000000017941 */ /* 0x000fea0003800000 */
.L_x_378:
        /* <DEDUP_REMOVED lines=12> */
.L_x_381:
[----:B------:R-:W-:Y:S05]  /*d0c0*/  BSYNC B1 ;  /* 0x0000000000017941 */ /* 0x000fea0003800000 */
.L_x_380:
        /* <DEDUP_REMOVED lines=12> */
.L_x_383:
[----:B------:R-:W-:Y:S05]  /*d190*/  BSYNC B1 ;  /* 0x0000000000017941 */ /* 0x000fea0003800000 */
.L_x_382:
        /* <DEDUP_REMOVED lines=9> */
.L_x_385:
[----:B------:R-:W-:Y:S05]  /*d230*/  BSYNC B1 ;  /* 0x0000000000017941 */ /* 0x000fea0003800000 */
.L_x_384:
        /* <DEDUP_REMOVED lines=9> */
.L_x_387:
[----:B------:R-:W-:Y:S05]  /*d2d0*/  BSYNC B1 ;  /* 0x0000000000017941 */ /* 0x000fea0003800000 */
.L_x_386:
        /* <DEDUP_REMOVED lines=12> */
.L_x_389:
[----:B------:R-:W-:Y:S05]  /*d3a0*/  BSYNC B1 ;  /* 0x0000000000017941 */ /* 0x000fea0003800000 */
.L_x_388:
        /* <DEDUP_REMOVED lines=12> */
.L_x_391:
[----:B------:R-:W-:Y:S05]  /*d470*/  BSYNC B1 ;  /* 0x0000000000017941 */ /* 0x000fea0003800000 */
.L_x_390:
        /* <DEDUP_REMOVED lines=9> */
.L_x_393:
[----:B------:R-:W-:Y:S05]  /*d510*/  BSYNC B1 ;  /* 0x0000000000017941 */ /* 0x000fea0003800000 */
.L_x_392:
        /* <DEDUP_REMOVED lines=9> */
.L_x_395:
[----:B------:R-:W-:Y:S05]  /*d5b0*/  BSYNC B1 ;  /* 0x0000000000017941 */ /* 0x000fea0003800000 */
.L_x_394:
        /* <DEDUP_REMOVED lines=12> */
.L_x_397:
[----:B------:R-:W-:Y:S05]  /*d680*/  BSYNC B1 ;  /* 0x0000000000017941 */ /* 0x000fea0003800000 */
.L_x_396:
        /* <DEDUP_REMOVED lines=12> */
.L_x_399:
[----:B------:R-:W-:Y:S05]  /*d750*/  BSYNC B1 ;  /* 0x0000000000017941 */ /* 0x000fea0003800000 */
.L_x_398:
        /* <DEDUP_REMOVED lines=9> */
.L_x_401:
[----:B------:R-:W-:Y:S05]  /*d7f0*/  BSYNC B1 ;  /* 0x0000000000017941 */ /* 0x000fea0003800000 */
.L_x_400:
        /* <DEDUP_REMOVED lines=9> */
.L_x_403:
[----:B------:R-:W-:Y:S05]  /*d890*/  BSYNC B1 ;  /* 0x0000000000017941 */ /* 0x000fea0003800000 */
.L_x_402:
        /* <DEDUP_REMOVED lines=12> */
.L_x_405:
[----:B------:R-:W-:Y:S05]  /*d960*/  BSYNC B1 ;  /* 0x0000000000017941 */ /* 0x000fea0003800000 */
.L_x_404:
        /* <DEDUP_REMOVED lines=12> */
.L_x_407:
[----:B------:R-:W-:Y:S05]  /*da30*/  BSYNC B1 ;  /* 0x0000000000017941 */ /* 0x000fea0003800000 */
.L_x_406:
        /* <DEDUP_REMOVED lines=9> */
.L_x_409:
[----:B------:R-:W-:Y:S05]  /*dad0*/  BSYNC B1 ;  /* 0x0000000000017941 */ /* 0x000fea0003800000 */
.L_x_408:
        /* <DEDUP_REMOVED lines=9> */
.L_x_411:
[----:B------:R-:W-:Y:S05]  /*db70*/  BSYNC B1 ;  /* 0x0000000000017941 */ /* 0x000fea0003800000 */
.L_x_410:
        /* <DEDUP_REMOVED lines=12> */
.L_x_413:
[----:B------:R-:W-:Y:S05]  /*dc40*/  BSYNC B1 ;  /* 0x0000000000017941 */ /* 0x000fea0003800000 */
.L_x_412:
        /* <DEDUP_REMOVED lines=12> */
.L_x_415:
[----:B------:R-:W-:Y:S05]  /*dd10*/  BSYNC B1 ;  /* 0x0000000000017941 */ /* 0x000fea0003800000 */
.L_x_414:
        /* <DEDUP_REMOVED lines=9> */
.L_x_417:
[----:B------:R-:W-:Y:S05]  /*ddb0*/  BSYNC B1 ;  /* 0x0000000000017941 */ /* 0x000fea0003800000 */
.L_x_416:
        /* <DEDUP_REMOVED lines=9> */
.L_x_419:
[----:B------:R-:W-:Y:S05]  /*de50*/  BSYNC B1 ;  /* 0x0000000000017941 */ /* 0x000fea0003800000 */
.L_x_418:
        /* <DEDUP_REMOVED lines=12> */
.L_x_421:
[----:B------:R-:W-:Y:S05]  /*df20*/  BSYNC B1 ;  /* 0x0000000000017941 */ /* 0x000fea0003800000 */
.L_x_420:
        /* <DEDUP_REMOVED lines=12> */
.L_x_423:
[----:B------:R-:W-:Y:S05]  /*dff0*/  BSYNC B1 ;  /* 0x0000000000017941 */ /* 0x000fea0003800000 */
.L_x_422:
        /* <DEDUP_REMOVED lines=9> */
.L_x_425:
[----:B------:R-:W-:Y:S05]  /*e090*/  BSYNC B1 ;  /* 0x0000000000017941 */ /* 0x000fea0003800000 */
.L_x_424:
        /* <DEDUP_REMOVED lines=9> */
.L_x_427:
[----:B------:R-:W-:Y:S05]  /*e130*/  BSYNC B1 ;  /* 0x0000000000017941 */ /* 0x000fea0003800000 */
.L_x_426:
        /* <DEDUP_REMOVED lines=12> */
.L_x_429:
[----:B------:R-:W-:Y:S05]  /*e200*/  BSYNC B1 ;  /* 0x0000000000017941 */ /* 0x000fea0003800000 */
.L_x_428:
        /* <DEDUP_REMOVED lines=12> */
.L_x_431:
[----:B------:R-:W-:Y:S05]  /*e2d0*/  BSYNC B1 ;  /* 0x0000000000017941 */ /* 0x000fea0003800000 */
.L_x_430:
        /* <DEDUP_REMOVED lines=9> */
.L_x_433:
[----:B------:R-:W-:Y:S05]  /*e370*/  BSYNC B1 ;  /* 0x0000000000017941 */ /* 0x000fea0003800000 */
.L_x_432:
        /* <DEDUP_REMOVED lines=9> */
.L_x_435:
[----:B------:R-:W-:Y:S05]  /*e410*/  BSYNC B1 ;  /* 0x0000000000017941 */ /* 0x000fea0003800000 */
.L_x_434:
        /* <DEDUP_REMOVED lines=12> */
.L_x_437:
[----:B------:R-:W-:Y:S05]  /*e4e0*/  BSYNC B1 ;  /* 0x0000000000017941 */ /* 0x000fea0003800000 */
.L_x_436:
        /* <DEDUP_REMOVED lines=12> */
.L_x_439:
[----:B------:R-:W-:Y:S05]  /*e5b0*/  BSYNC B1 ;  /* 0x0000000000017941 */ /* 0x000fea0003800000 */
.L_x_438:
        /* <DEDUP_REMOVED lines=9> */
.L_x_441:
[----:B------:R-:W-:Y:S05]  /*e650*/  BSYNC B1 ;  /* 0x0000000000017941 */ /* 0x000fea0003800000 */
.L_x_440:
        /* <DEDUP_REMOVED lines=9> */
.L_x_443:
[----:B------:R-:W-:Y:S05]  /*e6f0*/  BSYNC B1 ;  /* 0x0000000000017941 */ /* 0x000fea0003800000 */
.L_x_442:
        /* <DEDUP_REMOVED lines=12> */
.L_x_445:
[----:B------:R-:W-:Y:S05]  /*e7c0*/  BSYNC B1 ;  /* 0x0000000000017941 */ /* 0x000fea0003800000 */
.L_x_444:
        /* <DEDUP_REMOVED lines=12> */
.L_x_447:
[----:B------:R-:W-:Y:S05]  /*e890*/  BSYNC B1 ;  /* 0x0000000000017941 */ /* 0x000fea0003800000 */
.L_x_446:
        /* <DEDUP_REMOVED lines=9> */
.L_x_449:
[----:B------:R-:W-:Y:S05]  /*e930*/  BSYNC B1 ;  /* 0x0000000000017941 */ /* 0x000fea0003800000 */
.L_x_448:
        /* <DEDUP_REMOVED lines=9> */
.L_x_451:
[----:B------:R-:W-:Y:S05]  /*e9d0*/  BSYNC B1 ;  /* 0x0000000000017941 */ /* 0x000fea0003800000 */
.L_x_450:
        /* <DEDUP_REMOVED lines=12> */
.L_x_453:
[----:B------:R-:W-:Y:S05]  /*eaa0*/  BSYNC B1 ;  /* 0x0000000000017941 */ /* 0x000fea0003800000 */
.L_x_452:
        /* <DEDUP_REMOVED lines=12> */
.L_x_455:
[----:B------:R-:W-:Y:S05]  /*eb70*/  BSYNC B1 ;  /* 0x0000000000017941 */ /* 0x000fea0003800000 */
.L_x_454:
        /* <DEDUP_REMOVED lines=9> */
.L_x_457:
[----:B------:R-:W-:Y:S05]  /*ec10*/  BSYNC B1 ;  /* 0x0000000000017941 */ /* 0x000fea0003800000 */
.L_x_456:
        /* <DEDUP_REMOVED lines=9> */
.L_x_459:
[----:B------:R-:W-:Y:S05]  /*ecb0*/  BSYNC B1 ;  /* 0x0000000000017941 */ /* 0x000fea0003800000 */
.L_x_458:
        /* <DEDUP_REMOVED lines=12> */
.L_x_461:
[----:B------:R-:W-:Y:S05]  /*ed80*/  BSYNC B1 ;  /* 0x0000000000017941 */ /* 0x000fea0003800000 */
.L_x_460:
        /* <DEDUP_REMOVED lines=12> */
.L_x_463:
[----:B------:R-:W-:Y:S05]  /*ee50*/  BSYNC B1 ;  /* 0x0000000000017941 */ /* 0x000fea0003800000 */
.L_x_462:
        /* <DEDUP_REMOVED lines=9> */
.L_x_465:
[----:B------:R-:W-:Y:S05]  /*eef0*/  BSYNC B1 ;  /* 0x0000000000017941 */ /* 0x000fea0003800000 */
.L_x_464:
        /* <DEDUP_REMOVED lines=9> */
.L_x_467:
[----:B------:R-:W-:Y:S05]  /*ef90*/  BSYNC B1 ;  /* 0x0000000000017941 */ /* 0x000fea0003800000 */
.L_x_466:
        /* <DEDUP_REMOVED lines=12> */
.L_x_469:
[----:B------:R-:W-:Y:S05]  /*f060*/  BSYNC B1 ;  /* 0x0000000000017941 */ /* 0x000fea0003800000 */
.L_x_468:
        /* <DEDUP_REMOVED lines=12> */
.L_x_471:
[----:B------:R-:W-:Y:S05]  /*f130*/  BSYNC B1 ;  /* 0x0000000000017941 */ /* 0x000fea0003800000 */
.L_x_470:
        /* <DEDUP_REMOVED lines=9> */
.L_x_473:
[----:B------:R-:W-:Y:S05]  /*f1d0*/  BSYNC B1 ;  /* 0x0000000000017941 */ /* 0x000fea0003800000 */
.L_x_472:
        /* <DEDUP_REMOVED lines=9> */
.L_x_475:
[----:B------:R-:W-:Y:S05]  /*f270*/  BSYNC B1 ;  /* 0x0000000000017941 */ /* 0x000fea0003800000 */
.L_x_474:
        /* <DEDUP_REMOVED lines=12> */
.L_x_477:
[----:B------:R-:W-:Y:S05]  /*f340*/  BSYNC B1 ;  /* 0x0000000000017941 */ /* 0x000fea0003800000 */
.L_x_476:
        /* <DEDUP_REMOVED lines=12> */
.L_x_479:
[----:B------:R-:W-:Y:S05]  /*f410*/  BSYNC B1 ;  /* 0x0000000000017941 */ /* 0x000fea0003800000 */
.L_x_478:
        /* <DEDUP_REMOVED lines=9> */
.L_x_481:
[----:B------:R-:W-:Y:S05]  /*f4b0*/  BSYNC B1 ;  /* 0x0000000000017941 */ /* 0x000fea0003800000 */
.L_x_480:
        /* <DEDUP_REMOVED lines=9> */
.L_x_483:
[----:B------:R-:W-:Y:S05]  /*f550*/  BSYNC B1 ;  /* 0x0000000000017941 */ /* 0x000fea0003800000 */
.L_x_482:
        /* <DEDUP_REMOVED lines=12> */
.L_x_485:
[----:B------:R-:W-:Y:S05]  /*f620*/  BSYNC B1 ;  /* 0x0000000000017941 */ /* 0x000fea0003800000 */
.L_x_484:
        /* <DEDUP_REMOVED lines=12> */
.L_x_487:
[----:B------:R-:W-:Y:S05]  /*f6f0*/  BSYNC B1 ;  /* 0x0000000000017941 */ /* 0x000fea0003800000 */
.L_x_486:
        /* <DEDUP_REMOVED lines=9> */
.L_x_489:
[----:B------:R-:W-:Y:S05]  /*f790*/  BSYNC B1 ;  /* 0x0000000000017941 */ /* 0x000fea0003800000 */
.L_x_488:
        /* <DEDUP_REMOVED lines=9> */
.L_x_491:
[----:B------:R-:W-:Y:S05]  /*f830*/  BSYNC B1 ;  /* 0x0000000000017941 */ /* 0x000fea0003800000 */
.L_x_490:
        /* <DEDUP_REMOVED lines=12> */
.L_x_493:
[----:B------:R-:W-:Y:S05]  /*f900*/  BSYNC B1 ;  /* 0x0000000000017941 */ /* 0x000fea0003800000 */
.L_x_492:
        /* <DEDUP_REMOVED lines=12> */
.L_x_495:
[----:B------:R-:W-:Y:S05]  /*f9d0*/  BSYNC B1 ;  /* 0x0000000000017941 */ /* 0x000fea0003800000 */
.L_x_494:
        /* <DEDUP_REMOVED lines=9> */
.L_x_497:
[----:B------:R-:W-:Y:S05]  /*fa70*/  BSYNC B1 ;  /* 0x0000000000017941 */ /* 0x000fea0003800000 */
.L_x_496:
        /* <DEDUP_REMOVED lines=9> */
.L_x_499:
[----:B------:R-:W-:Y:S05]  /*fb10*/  BSYNC B1 ;  /* 0x0000000000017941 */ /* 0x000fea0003800000 */
.L_x_498:
        /* <DEDUP_REMOVED lines=12> */
.L_x_501:
[----:B------:R-:W-:Y:S05]  /*fbe0*/  BSYNC B1 ;  /* 0x0000000000017941 */ /* 0x000fea0003800000 */
.L_x_500:
        /* <DEDUP_REMOVED lines=12> */
.L_x_503:
[----:B------:R-:W-:Y:S05]  /*fcb0*/  BSYNC B1 ;  /* 0x0000000000017941 */ /* 0x000fea0003800000 */
.L_x_502:
        /* <DEDUP_REMOVED lines=9> */
.L_x_505:
[----:B------:R-:W-:Y:S05]  /*fd50*/  BSYNC B1 ;  /* 0x0000000000017941 */ /* 0x000fea0003800000 */
.L_x_504:
        /* <DEDUP_REMOVED lines=9> */
.L_x_507:
[----:B------:R-:W-:Y:S05]  /*fdf0*/  BSYNC B1 ;  /* 0x0000000000017941 */ /* 0x000fea0003800000 */
.L_x_506:
        /* <DEDUP_REMOVED lines=12> */
.L_x_509:
[----:B------:R-:W-:Y:S05]  /*fec0*/  BSYNC B1 ;  /* 0x0000000000017941 */ /* 0x000fea0003800000 */
.L_x_508:
        /* <DEDUP_REMOVED lines=12> */
.L_x_511:
[----:B------:R-:W-:Y:S05]  /*ff90*/  BSYNC B1 ;  /* 0x0000000000017941 */ /* 0x000fea0003800000 */
.L_x_510:
        /* <DEDUP_REMOVED lines=9> */
.L_x_513:
[----:B------:R-:W-:Y:S05]  /*10030*/  BSYNC B1 ;  /* 0x0000000000017941 */ /* 0x000fea0003800000 */
.L_x_512:
        /* <DEDUP_REMOVED lines=9> */
.L_x_515:
[----:B------:R-:W-:Y:S05]  /*100d0*/  BSYNC B1 ;  /* 0x0000000000017941 */ /* 0x000fea0003800000 */
.L_x_514:
        /* <DEDUP_REMOVED lines=12> */
.L_x_517:
[----:B------:R-:W-:Y:S05]  /*101a0*/  BSYNC B1 ;  /* 0x0000000000017941 */ /* 0x000fea0003800000 */
.L_x_516:
        /* <DEDUP_REMOVED lines=12> */
.L_x_519:
[----:B------:R-:W-:Y:S05]  /*10270*/  BSYNC B1 ;  /* 0x0000000000017941 */ /* 0x000fea0003800000 */
.L_x_518:
        /* <DEDUP_REMOVED lines=9> */
.L_x_521:
[----:B------:R-:W-:Y:S05]  /*10310*/  BSYNC B1 ;  /* 0x0000000000017941 */ /* 0x000fea0003800000 */
.L_x_520:
        /* <DEDUP_REMOVED lines=9> */
.L_x_523:
[----:B------:R-:W-:Y:S05]  /*103b0*/  BSYNC B1 ;  /* 0x0000000000017941 */ /* 0x000fea0003800000 */
.L_x_522:
        /* <DEDUP_REMOVED lines=12> */
.L_x_525:
[----:B------:R-:W-:Y:S05]  /*10480*/  BSYNC B1 ;  /* 0x0000000000017941 */ /* 0x000fea0003800000 */
.L_x_524:
        /* <DEDUP_REMOVED lines=12> */
.L_x_527:
[----:B------:R-:W-:Y:S05]  /*10550*/  BSYNC B1 ;  /* 0x0000000000017941 */ /* 0x000fea0003800000 */
.L_x_526:
        /* <DEDUP_REMOVED lines=9> */
.L_x_529:
[----:B------:R-:W-:Y:S05]  /*105f0*/  BSYNC B1 ;  /* 0x0000000000017941 */ /* 0x000fea0003800000 */
.L_x_528:
        /* <DEDUP_REMOVED lines=9> */
.L_x_531:
[----:B------:R-:W-:Y:S05]  /*10690*/  BSYNC B1 ;  /* 0x0000000000017941 */ /* 0x000fea0003800000 */
.L_x_530:
        /* <DEDUP_REMOVED lines=12> */
.L_x_533:
[----:B------:R-:W-:Y:S05]  /*10760*/  BSYNC B1 ;  /* 0x0000000000017941 */ /* 0x000fea0003800000 */
.L_x_532:
        /* <DEDUP_REMOVED lines=12> */
.L_x_535:
[----:B------:R-:W-:Y:S05]  /*10830*/  BSYNC B1 ;  /* 0x0000000000017941 */ /* 0x000fea0003800000 */
.L_x_534:
        /* <DEDUP_REMOVED lines=9> */
.L_x_537:
[----:B------:R-:W-:Y:S05]  /*108d0*/  BSYNC B1 ;  /* 0x0000000000017941 */ /* 0x000fea0003800000 */
.L_x_536:
        /* <DEDUP_REMOVED lines=9> */
.L_x_539:
[----:B------:R-:W-:Y:S05]  /*10970*/  BSYNC B1 ;  /* 0x0000000000017941 */ /* 0x000fea0003800000 */
.L_x_538:
[----:B-----5:R-:W-:Y:S01]  /*10980*/  HADD2.F32 R5, -RZ, R3.H0_H0 ;  /* 0x20000003ff057230 */ /* 0x020fe20000004100 */
[----:B------:R-:W-:Y:S01]  /*10990*/  ISETP.GT.AND P1, PT, R0, 0xf9, P1 ;  /* 0x000000f90000780c */ /* 0x000fe20000f24270 */
[----:B0-----:R-:W-:Y:S01]  /*109a0*/  @P2 IMAD.MOV.U32 R4, RZ, RZ, R160 ;  /* 0x000000ffff042224 */ /* 0x001fe200078e00a0 */
[----:B------:R-:W-:Y:S02]  /*109b0*/  BSSY B1, `(.L_x_540) ;  /* 0x0000009000017945 */ /* 0x000fe40003800000 */
[----:B------:R-:W-:-:S04]  /*109c0*/  FMUL R5, R5, R16 ;  /* 0x0000001005057220 */ /* 0x000fc80000400000 */
[----:B------:R-:W-:-:S05]  /*109d0*/  FFMA R5, R150, R2, R5 ;  /* 0x0000000296057223 */ /* 0x000fca0000000005 */
[----:B------:R-:W-:-:S04]  /*109e0*/  F2FP.F16.F32.PACK_AB R5, RZ, R5 ;  /* 0x00000005ff05723e */ /* 0x000fc800000000ff */
[----:B-1--4-:R-:W-:Y:S01]  /*109f0*/  PRMT R6, R5, 0x7610, R6 ;  /* 0x0000761005067816 */ /* 0x012fe20000000006 */
[----:B------:R-:W-:-:S05]  /*10a00*/  @P2 IMAD.MOV.U32 R5, RZ, RZ, R161 ;  /* 0x000000ffff052224 */ /* 0x000fca00078e00a1 */
[----:B------:R0:W-:Y:S01]  /*10a10*/  @P2 STG.E.U16 desc[UR36][R4.64+0x1f0], R6 ;  /* 0x0001f00604002986 */ /* 0x0001e2000c101524 */
[----:B------:R-:W-:Y:S05]  /*10a20*/  @!P1 BRA `(.L_x_541) ;  /* 0x0000000000049947 */ /* 0x000fea0003800000 */
[----:B------:R1:W5:Y:S02]  /*10a30*/  LDG.E.LTC128B.U16 R3, desc[UR36][R12.64+0x1f2] ;  /* 0x0001f2240c037981 */ /* 0x000364000c1e1520 */
.L_x_541:
[----:B------:R-:W-:Y:S05]  /*10a40*/  BSYNC B1 ;  /* 0x0000000000017941 */ /* 0x000fea0003800000 */
.L_x_540:
[----:B------:R-:W-:Y:S05]  /*10a50*/  @!P1 BRA `(.L_x_542) ;  /* 0x0000005400c09947 */ /* 0x000fea0003800000 */
[----:B-----5:R-:W-:-:S05]  /*10a60*/  HADD2.F32 R3, -RZ, R3.H0_H0 ;  /* 0x20000003ff037230 */ /* 0x020fca0000004100 */
[----:B------:R-:W-:-:S04]  /*10a70*/  FMUL R0, R3, R16 ;  /* 0x0000001003007220 */ /* 0x000fc80000400000 */
[----:B------:R-:W-:-:S05]  /*10a80*/  FFMA R0, R151, R2, R0 ;  /* 0x0000000297007223 */ /* 0x000fca0000000000 */
[----:B------:R-:W-:-:S05]  /*10a90*/  F2FP.F16.F32.PACK_AB R0, RZ, R0 ;  /* 0x00000000ff00723e */ /* 0x000fca00000000ff */
[----:B------:R4:W-:Y:S01]  /*10aa0*/  STG.E.U16 desc[UR36][R160.64+0x1f2], R0 ;  /* 0x0001f200a0007986 */ /* 0x0009e2000c101524 */
[----:B------:R-:W-:Y:S05]  /*10ab0*/  BRA `(.L_x_542) ;  /* 0x0000005400a87947 */ /* 0x000fea0003800000 */
.L_x_35:
[----:B------:R-:W2:Y:S01]  /*10ac0*/  LDL.LU R3, [R1] ;  /* 0x0000000001037983 */ /* 0x000ea20000300800 */
[----:B------:R-:W-:-:S03]  /*10ad0*/  ULDC.64 UR4, c[0x0][0x5c0] ;  /* 0x0001700000047ab9 */ /* 0x000fc60000000a00 */
[----:B------:R-:W3:Y:S04]  /*10ae0*/  LDL.LU R9, [R1+0x5c] ;  /* 0x00005c0001097983 */ /* 0x000ee80000300800 */
[----:B------:R-:W4:Y:S04]  /*10af0*/  LDL.LU R12, [R1+0x98] ;  /* 0x00009800010c7983 */ /* 0x000f280000300800 */
[----:B------:R-:W5:Y:S04]  /*10b00*/  LDL.LU R235, [R1+0x9c] ;  /* 0x00009c0001eb7983 */ /* 0x000f680000300800 */
        /* <DEDUP_REMOVED lines=75> */
[----:B------:R-:W5:Y:S01]  /*10fc0*/  LDL.LU R159, [R1+0x1cc] ;  /* 0x0001cc00019f7983 */ /* 0x000f620000300800 */
[----:B--2---:R-:W-:-:S03]  /*10fd0*/  FMUL R3, R3, R2 ;  /* 0x0000000203037220 */ /* 0x004fc60000400000 */
[----:B------:R-:W2:Y:S01]  /*10fe0*/  LDL.LU R158, [R1+0x1d0] ;  /* 0x0001d000019e7983 */ /* 0x000ea20000300800 */
[----:B------:R-:W-:-:S03]  /*10ff0*/  LEA R4, P0, R6, UR4, 0x1 ;  /* 0x0000000406047c11 */ /* 0x000fc6000f8008ff */
[----:B------:R-:W2:Y:S04]  /*11000*/  LDL.LU R157, [R1+0x1d4] ;  /* 0x0001d400019d7983 */ /* 0x000ea80000300800 */
[----:B------:R-:W2:Y:S04]  /*11010*/  LDL.LU R156, [R1+0x1d8] ;  /* 0x0001d800019c7983 */ /* 0x000ea80000300800 */
[----:B------:R-:W2:Y:S04]  /*11020*/  LDL.LU R155, [R1+0x1dc] ;  /* 0x0001dc00019b7983 */ /* 0x000ea80000300800 */
[----:B------:R-:W2:Y:S01]  /*11030*/  LDL.LU R154, [R1+0x1e0] ;  /* 0x0001e000019a7983 */ /* 0x000ea20000300800 */
[----:B------:R-:W-:-:S03]  /*11040*/  LEA.HI.X R5, R6, UR5, R10, 0x1, P0 ;  /* 0x0000000506057c11 */ /* 0x000fc600080f0c0a */
[----:B------:R-:W2:Y:S01]  /*11050*/  LDL.LU R23, [R1+0x1e4] ;  /* 0x0001e40001177983 */ /* 0x000ea20000300800 */
[----:B------:R-:W-:-:S03]  /*11060*/  F2FP.F16.F32.PACK_AB R3, RZ, R3 ;  /* 0x00000003ff03723e */ /* 0x000fc600000000ff */
[----:B------:R-:W2:Y:S04]  /*11070*/  LDL.LU R22, [R1+0x1e8] ;  /* 0x0001e80001167983 */ /* 0x000ea80000300800 */
[----:B------:R-:W2:Y:S04]  /*11080*/  LDL.LU R21, [R1+0x1ec] ;  /* 0x0001ec0001157983 */ /* 0x000ea80000300800 */
[----:B------:R-:W2:Y:S04]  /*11090*/  LDL.LU R20, [R1+0x1f0] ;  /* 0x0001f00001147983 */ /* 0x000ea80000300800 */
[----:B------:R-:W2:Y:S04]  /*110a0*/  LDL.LU R19, [R1+0x1f4] ;  /* 0x0001f40001137983 */ /* 0x000ea80000300800 */
[----:B------:R-:W2:Y:S04]  /*110b0*/  LDL.LU R18, [R1+0x1f8] ;  /* 0x0001f80001127983 */ /* 0x000ea80000300800 */
[----:B------:R-:W2:Y:S04]  /*110c0*/  LDL.LU R15, [R1+0x1fc] ;  /* 0x0001fc00010f7983 */ /* 0x000ea80000300800 */
[----:B------:R-:W3:Y:S04]  /*110d0*/  LDL.LU R7, [R1+0x8] ;  /* 0x0000080001077983 */ /* 0x000ee80000300800 */
[----:B------:R-:W4:Y:S04]  /*110e0*/  LDL.LU R6, [R1+0xc] ;  /* 0x00000c0001067983 */ /* 0x000f280000300800 */
[----:B------:R0:W-:Y:S04]  /*110f0*/  @P1 STG.E.U16 desc[UR36][R4.64], R3 ;  /* 0x0000000304001986 */ /* 0x0001e8000c101524 */
[----:B0-----:R-:W5:Y:S01]  /*11100*/  LDL.LU R3, [R1+0x4] ;  /* 0x0000040001037983 */ /* 0x001f620000300800 */
[----:B------:R-:W-:Y:S01]  /*11110*/  ISETP.GT.AND P0, PT, R0, 0x1, P3 ;  /* 0x000000010000780c */ /* 0x000fe20001f04270 */
[----:B------:R-:W-:Y:S01]  /*11120*/  USHF.L.U32 UR5, UR8, 0x4, URZ ;  /* 0x0000000408057899 */ /* 0x000fe2000800063f */
[----:B------:R-:W-:Y:S01]  /*11130*/  ISETP.GT.AND P2, PT, R153, 0x8, PT ;  /* 0x000000089900780c */ /* 0x000fe20003f44270 */
[----:B------:R-:W-:Y:S01]  /*11140*/  USHF.L.U64.HI UR4, UR8, 0x4, UR9 ;  /* 0x0000000408047899 */ /* 0x000fe20008010209 */
[----:B---3--:R-:W-:-:S05]  /*11150*/  FMUL R7, R7, R2 ;  /* 0x0000000207077220 */ /* 0x008fca0000400000 */
[----:B------:R-:W-:-:S04]  /*11160*/  F2FP.F16.F32.PACK_AB R7, RZ, R7 ;  /* 0x00000007ff07723e */ /* 0x000fc800000000ff */
[----:B------:R-:W-:Y:S01]  /*11170*/  PRMT R8, R7, 0x7610, R8 ;  /* 0x0000761007087816 */ /* 0x000fe20000000008 */
[----:B-----5:R-:W-:-:S05]  /*11180*/  FMUL R3, R3, R2 ;  /* 0x0000000203037220 */ /* 0x020fca0000400000 */
[----:B------:R-:W-:-:S05]  /*11190*/  F2FP.F16.F32.PACK_AB R3, RZ, R3 ;  /* 0x00000003ff03723e */ /* 0x000fca00000000ff */
[----:B------:R4:W-:Y:S01]  /*111a0*/  @P0 STG.E.U16 desc[UR36][R4.64+0x2], R3 ;  /* 0x0000020304000986 */ /* 0x0009e2000c101524 */
[----:B------:R-:W-:Y:S01]  /*111b0*/  ISETP.GT.AND P0, PT, R0, RZ, P2 ;  /* 0x000000ff0000720c */ /* 0x000fe20001704270 */
[----:B----4-:R-:W-:Y:S01]  /*111c0*/  FMUL R3, R6, R2 ;  /* 0x0000000206037220 */ /* 0x010fe20000400000 */
[----:B------:R-:W-:-:S04]  /*111d0*/  IADD3 R6, P1, R4, UR5, RZ ;  /* 0x0000000504067c10 */ /* 0x000fc8000ff3e0ff */
[----:B------:R-:W-:Y:S02]  /*111e0*/  IADD3.X R7, R5, UR4, RZ, P1, !PT ;  /* 0x0000000405077c10 */ /* 0x000fe40008ffe4ff */
[----:B------:R-:W-:-:S05]  /*111f0*/  F2FP.F16.F32.PACK_AB R3, RZ, R3 ;  /* 0x00000003ff03723e */ /* 0x000fca00000000ff */
[----:B------:R0:W-:Y:S01]  /*11200*/  @P0 STG.E.U16 desc[UR36][R6.64], R8 ;  /* 0x0000000806000986 */ /* 0x0001e2000c101524 */
[----:B------:R-:W-:-:S03]  /*11210*/  ISETP.GT.AND P0, PT, R0, 0x1, P2 ;  /* 0x000000010000780c */ /* 0x000fc60001704270 */
[----:B0-----:R-:W3:Y:S10]  /*11220*/  LDL.LU R8, [R1+0x54] ;  /* 0x0000540001087983 */ /* 0x001ef40000300800 */
[----:B------:R0:W-:Y:S04]  /*11230*/  @P0 STG.E.U16 desc[UR36][R6.64+0x2], R3 ;  /* 0x0000020306000986 */ /* 0x0001e8000c101524 */
[----:B0-----:R-:W4:Y:S01]  /*11240*/  LDL.LU R3, [R1+0x10] ;  /* 0x0000100001037983 */ /* 0x001f220000300800 */
[----:B------:R-:W-:Y:S01]  /*11250*/  ISETP.GT.AND P0, PT, R0, 0x8, P3 ;  /* 0x000000080000780c */ /* 0x000fe20001f04270 */
[----:B----4-:R-:W-:-:S05]  /*11260*/  FMUL R3, R3, R2 ;  /* 0x0000000203037220 */ /* 0x010fca0000400000 */
[----:B------:R-:W-:-:S07]  /*11270*/  F2FP.F16.F32.PACK_AB R3, RZ, R3 ;  /* 0x00000003ff03723e */ /* 0x000fce00000000ff */
        /* <DEDUP_REMOVED lines=78> */
[----:B---3--:R-:W-:-:S05]  /*11760*/  FMUL R8, R8, R2 ;  /* 0x0000000208087220 */ /* 0x008fca0000400000 */
[----:B------:R-:W-:-:S04]  /*11770*/  F2FP.F16.F32.PACK_AB R8, RZ, R8 ;  /* 0x00000008ff08723e */ /* 0x000fc800000000ff */
[----:B------:R-:W-:Y:S01]  /*11780*/  PRMT R10, R8, 0x7610, R10 ;  /* 0x00007610080a7816 */ /* 0x000fe2000000000a */
[----:B----4-:R-:W-:-:S05]  /*11790*/  FMUL R3, R3, R2 ;  /* 0x0000000203037220 */ /* 0x010fca0000400000 */
[----:B------:R-:W-:-:S05]  /*117a0*/  F2FP.F16.F32.PACK_AB R3, RZ, R3 ;  /* 0x00000003ff03723e */ /* 0x000fca00000000ff */
[----:B------:R0:W-:Y:S04]  /*117b0*/  @P0 STG.E.U16 desc[UR36][R4.64+0x50], R3 ;  /* 0x0000500304000986 */ /* 0x0001e8000c101524 */
[----:B0-----:R-:W3:Y:S01]  /*117c0*/  LDL.LU R3, [R1+0x58] ;  /* 0x0000580001037983 */ /* 0x001ee20000300800 */
[C---:B------:R-:W-:Y:S01]  /*117d0*/  ISETP.GT.AND P5, PT, R0.reuse, 0x29, P3 ;  /* 0x000000290000780c */ /* 0x040fe20001fa4270 */
[----:B------:R-:W-:Y:S01]  /*117e0*/  FMUL R9, R9, R2 ;  /* 0x0000000209097220 */ /* 0x000fe20000400000 */
[C---:B------:R-:W-:Y:S01]  /*117f0*/  ISETP.GT.AND P0, PT, R0.reuse, 0x28, P2 ;  /* 0x000000280000780c */ /* 0x040fe20001704270 */
[----:B------:R-:W4:Y:S01]  /*11800*/  LDL.LU R8, [R1+0x60] ;  /* 0x0000600001087983 */ /* 0x000f220000300800 */
[C---:B------:R-:W-:Y:S02]  /*11810*/  ISETP.GT.AND P4, PT, R0.reuse, 0x29, P2 ;  /* 0x000000290000780c */ /* 0x040fe40001784270 */
[----:B------:R-:W-:-:S02]  /*11820*/  ISETP.GT.AND P1, PT, R0, 0x30, P3 ;  /* 0x000000300000780c */ /* 0x000fc40001f24270 */
[----:B------:R-:W-:Y:S01]  /*11830*/  F2FP.F16.F32.PACK_AB R9, RZ, R9 ;  /* 0x00000009ff09723e */ /* 0x000fe200000000ff */
[-C--:B---3--:R-:W-:Y:S01]  /*11840*/  FMUL R3, R3, R2.reuse ;  /* 0x0000000203037220 */ /* 0x088fe20000400000 */
[----:B----4-:R-:W-:-:S04]  /*11850*/  FMUL R8, R8, R2 ;  /* 0x0000000208087220 */ /* 0x010fc80000400000 */
[----:B------:R-:W-:-:S04]  /*11860*/  F2FP.F16.F32.PACK_AB R3, RZ, R3 ;  /* 0x00000003ff03723e */ /* 0x000fc800000000ff */
[----:B------:R-:W-:Y:S02]  /*11870*/  PRMT R11, R3, 0x7610, R11 ;  /* 0x00007610030b7816 */ /* 0x000fe4000000000b */
[----:B------:R-:W-:Y:S02]  /*11880*/  F2FP.F16.F32.PACK_AB R3, RZ, R8 ;  /* 0x00000008ff03723e */ /* 0x000fe400000000ff */
[----:B------:R-:W3:Y:S04]  /*11890*/  LDL.LU R8, [R1+0x64] ;  /* 0x0000640001087983 */ /* 0x000ee80000300800 */
[----:B------:R0:W-:Y:S04]  /*118a0*/  @P5 STG.E.U16 desc[UR36][R4.64+0x52], R10 ;  /* 0x0000520a04005986 */ /* 0x0001e8000c101524 */
[----:B------:R-:W-:Y:S04]  /*118b0*/  @P0 STG.E.U16 desc[UR36][R6.64+0x50], R11 ;  /* 0x0000500b06000986 */ /* 0x000fe8000c101524 */
[----:B------:R1:W-:Y:S01]  /*118c0*/  @P4 STG.E.U16 desc[UR36][R6.64+0x52], R9 ;  /* 0x0000520906004986 */ /* 0x0003e2000c101524 */
[----:B0-----:R-:W-:-:S03]  /*118d0*/  PRMT R10, R3, 0x7610, R10 ;  /* 0x00007610030a7816 */ /* 0x001fc6000000000a */
[----:B------:R-:W4:Y:S04]  /*118e0*/  LDL.LU R3, [R1+0x68] ;  /* 0x0000680001037983 */ /* 0x000f280000300800 */
[----:B------:R0:W-:Y:S04]  /*118f0*/  @P1 STG.E.U16 desc[UR36][R4.64+0x60], R10 ;  /* 0x0000600a04001986 */ /* 0x0001e8000c101524 */
[----:B-1----:R-:W5:Y:S01]  /*11900*/  LDL.LU R9, [R1+0x6c] ;  /* 0x00006c0001097983 */ /* 0x002f620000300800 */
[----:B---3--:R-:W-:-:S05]  /*11910*/  FMUL R8, R8, R2 ;  /* 0x0000000208087220 */ /* 0x008fca0000400000 */
[----:B------:R-:W-:-:S04]  /*11920*/  F2FP.F16.F32.PACK_AB R8, RZ, R8 ;  /* 0x00000008ff08723e */ /* 0x000fc800000000ff */
[----:B0-----:R-:W-:Y:S02]  /*11930*/  PRMT R10, R8, 0x7610, R10 ;  /* 0x00007610080a7816 */ /* 0x001fe4000000000a */
[----:B------:R-:W3:Y:S01]  /*11940*/  LDL.LU R8, [R1+0x70] ;  /* 0x0000700001087983 */ /* 0x000ee20000300800 */
[----:B----4-:R-:W-:-:S05]  /*11950*/  FMUL R3, R3, R2 ;  /* 0x0000000203037220 */ /* 0x010fca0000400000 */
[----:B------:R-:W-:-:S04]  /*11960*/  F2FP.F16.F32.PACK_AB R3, RZ, R3 ;  /* 0x00000003ff03723e */ /* 0x000fc800000000ff */
[----:B------:R-:W-:Y:S01]  /*11970*/  PRMT R11, R3, 0x7610, R11 ;  /* 0x00007610030b7816 */ /* 0x000fe2000000000b */
[----:B---3--:R-:W-:-:S05]  /*11980*/  FMUL R8, R8, R2 ;  /* 0x0000000208087220 */ /* 0x008fca0000400000 */
[----:B------:R-:W-:Y:S02]  /*11990*/  F2FP.F16.F32.PACK_AB R3, RZ, R8 ;  /* 0x00000008ff03723e */ /* 0x000fe400000000ff */
[----:B------:R-:W3:Y:S01]  /*119a0*/  LDL.LU R8, [R1+0x74] ;  /* 0x0000740001087983 */ /* 0x000ee20000300800 */
[C---:B------:R-:W-:Y:S02]  /*119b0*/  ISETP.GT.AND P0, PT, R0.reuse, 0x31, P3 ;  /* 0x000000310000780c */ /* 0x040fe40001f04270 */
[C---:B------:R-:W-:Y:S02]  /*119c0*/  ISETP.GT.AND P4, PT, R0.reuse, 0x30, P2 ;  /* 0x000000300000780c */ /* 0x040fe40001784270 */
[C---:B------:R-:W-:Y:S02]  /*119d0*/  ISETP.GT.AND P5, PT, R0.reuse, 0x31, P2 ;  /* 0x000000310000780c */ /* 0x040fe400017a4270 */
[----:B------:R-:W-:Y:S01]  /*119e0*/  ISETP.GT.AND P1, PT, R0, 0x38, P3 ;  /* 0x000000380000780c */ /* 0x000fe20001f24270 */
[----:B-----5:R-:W-:-:S05]  /*119f0*/  FMUL R9, R9, R2 ;  /* 0x0000000209097220 */ /* 0x020fca0000400000 */
[----:B------:R-:W-:Y:S01]  /*11a00*/  F2FP.F16.F32.PACK_AB R9, RZ, R9 ;  /* 0x00000009ff09723e */ /* 0x000fe200000000ff */
        /* <DEDUP_REMOVED lines=11> */
[C---:B------:R-:W-:Y:S02]  /*11ac0*/  ISETP.GT.AND P0, PT, R0.reuse, 0x39, P3 ;  /* 0x000000390000780c */ /* 0x040fe40001f04270 */
[----:B------:R-:W-:Y:S01]  /*11ad0*/  ISETP.GT.AND P4, PT, R0, 0x38, P2 ;  /* 0x000000380000780c */ /* 0x000fe20001784270 */
[----:B----4-:R-:W-:-:S05]  /*11ae0*/  FMUL R3, R3, R2 ;  /* 0x0000000203037220 */ /* 0x010fca0000400000 */
[----:B------:R-:W-:-:S04]  /*11af0*/  F2FP.F16.F32.PACK_AB R3, RZ, R3 ;  /* 0x00000003ff03723e */ /* 0x000fc800000000ff */
[----:B------:R-:W-:Y:S01]  /*11b00*/  PRMT R11, R3, 0x7610, R11 ;  /* 0x00007610030b7816 */ /* 0x000fe2000000000b */
[----:B------:R0:W-:Y:S04]  /*11b10*/  @P0 STG.E.U16 desc[UR36][R4.64+0x72], R10 ;  /* 0x0000720a04000986 */ /* 0x0001e8000c101524 */
[----:B------:R1:W-:Y:S01]  /*11b20*/  @P4 STG.E.U16 desc[UR36][R6.64+0x70], R11 ;  /* 0x0000700b06004986 */ /* 0x0003e2000c101524 */
[----:B---3--:R-:W-:-:S05]  /*11b30*/  FMUL R8, R8, R2 ;  /* 0x0000000208087220 */ /* 0x008fca0000400000 */
[----:B------:R-:W-:Y:S02]  /*11b40*/  F2FP.F16.F32.PACK_AB R3, RZ, R8 ;  /* 0x00000008ff03723e */ /* 0x000fe400000000ff */
[----:B------:R-:W3:Y:S02]  /*11b50*/  LDL.LU R8, [R1+0x88] ;  /* 0x0000880001087983 */ /* 0x000ee40000300800 */
[----:B0-----:R-:W-:Y:S02]  /*11b60*/  PRMT R10, R3, 0x7610, R10 ;  /* 0x00007610030a7816 */ /* 0x001fe4000000000a */
[----:B-1----:R-:W4:Y:S04]  /*11b70*/  LDL.LU R11, [R1+0x94] ;  /* 0x00009400010b7983 */ /* 0x002f280000300800 */
[----:B------:R-:W2:Y:S01]  /*11b80*/  LDL.LU R3, [R1+0x84] ;  /* 0x0000840001037983 */ /* 0x000ea20000300800 */
[----:B------:R-:W-:-:S02]  /*11b90*/  ISETP.GT.AND P5, PT, R0, 0x39, P2 ;  /* 0x000000390000780c */ /* 0x000fc400017a4270 */
[----:B------:R-:W-:Y:S01]  /*11ba0*/  ISETP.GT.AND P1, PT, R0, 0x40, P3 ;  /* 0x000000400000780c */ /* 0x000fe20001f24270 */
[----:B-----5:R-:W-:-:S05]  /*11bb0*/  FMUL R9, R9, R2 ;  /* 0x0000000209097220 */ /* 0x020fca0000400000 */
[----:B------:R-:W-:-:S05]  /*11bc0*/  F2FP.F16.F32.PACK_AB R9, RZ, R9 ;  /* 0x00000009ff09723e */ /* 0x000fca00000000ff */
[----:B------:R0:W-:Y:S04]  /*11bd0*/  @P5 STG.E.U16 desc[UR36][R6.64+0x72], R9 ;  /* 0x0000720906005986 */ /* 0x0001e8000c101524 */
[----:B------:R1:W-:Y:S04]  /*11be0*/  @P1 STG.E.U16 desc[UR36][R4.64+0x80], R10 ;  /* 0x0000800a04001986 */ /* 0x0003e8000c101524 */
[----:B0-----:R-:W5:Y:S01]  /*11bf0*/  LDL.LU R9, [R1+0x8c] ;  /* 0x00008c0001097983 */ /* 0x001f620000300800 */
[-C--:B---3--:R-:W-:Y:S01]  /*11c00*/  FMUL R8, R8, R2.reuse ;  /* 0x0000000208087220 */ /* 0x088fe20000400000 */
[----:B--2---:R-:W-:-:S05]  /*11c10*/  FMUL R3, R3, R2 ;  /* 0x0000000203037220 */ /* 0x004fca0000400000 */
[----:B-1----:R-:W-:Y:S02]  /*11c20*/  F2FP.F16.F32.PACK_AB R10, RZ, R3 ;  /* 0x00000003ff0a723e */ /* 0x002fe400000000ff */
[----:B------:R-:W-:Y:S02]  /*11c30*/  F2FP.F16.F32.PACK_AB R3, RZ, R8 ;  /* 0x00000008ff03723e */ /* 0x000fe400000000ff */
[----:B------:R-:W-:Y:S02]  /*11c40*/  PRMT R8, R10, 0x7610, R8 ;  /* 0x000076100a087816 */ /* 0x000fe40000000008 */
[----:B------:R-:W2:Y:S01]  /*11c50*/  LDL.LU R10, [R1+0x90] ;  /* 0x00009000010a7983 */ /* 0x000ea20000300800 */
[C---:B------:R-:W-:Y:S02]  /*11c60*/  ISETP.GT.AND P0, PT, R0.reuse, 0x41, P3 ;  /* 0x000000410000780c */ /* 0x040fe40001f04270 */
[C---:B------:R-:W-:Y:S02]  /*11c70*/  ISETP.GT.AND P4, PT, R0.reuse, 0x40, P2 ;  /* 0x000000400000780c */ /* 0x040fe40001784270 */
[----:B------:R-:W-:Y:S01]  /*11c80*/  ISETP.GT.AND P5, PT, R0, 0x41, P2 ;  /* 0x000000410000780c */ /* 0x000fe200017a4270 */
[----:B------:R-:W-:Y:S01]  /*11c90*/  FMUL R12, R12, R2 ;  /* 0x000000020c0c7220 */ /* 0x000fe20000400000 */
[----:B------:R-:W-:-:S07]  /*11ca0*/  ISETP.GT.AND P1, PT, R0, 0x48, P3 ;  /* 0x000000480000780c */ /* 0x000fce0001f24270 */
[----:B------:R0:W-:Y:S01]  /*11cb0*/  @P0 STG.E.U16 desc[UR36][R4.64+0x82], R8 ;  /* 0x0000820804000986 */ /* 0x0001e2000c101524 */
[----:B-----5:R-:W-:Y:S01]  /*11cc0*/  FMUL R9, R9, R2 ;  /* 0x0000000209097220 */ /* 0x020fe20000400000 */
[----:B------:R-:W-:Y:S02]  /*11cd0*/  F2FP.F16.F32.PACK_AB R12, RZ, R12 ;  /* 0x0000000cff0c723e */ /* 0x000fe400000000ff */
[----:B------:R1:W-:Y:S01]  /*11ce0*/  @P4 STG.E.U16 desc[UR36][R6.64+0x80], R3 ;  /* 0x0000800306004986 */ /* 0x0003e2000c101524 */
[----:B------:R-:W-:Y:S02]  /*11cf0*/  ISETP.GT.AND P0, PT, R0, 0x49, P3 ;  /* 0x000000490000780c */ /* 0x000fe40001f04270 */
[----:B------:R-:W-:Y:S01]  /*11d00*/  F2FP.F16.F32.PACK_AB R9, RZ, R9 ;  /* 0x00000009ff09723e */ /* 0x000fe200000000ff */
[-C--:B0-----:R-:W-:Y:S01]  /*11d10*/  FMUL R8, R235, R2.reuse ;  /* 0x00000002eb087220 */ /* 0x081fe20000400000 */
[----:B----4-:R-:W-:-:S04]  /*11d20*/  FMUL R11, R11, R2 ;  /* 0x000000020b0b7220 */ /* 0x010fc80000400000 */
[----:B-1----:R-:W-:Y:S02]  /*11d30*/  F2FP.F16.F32.PACK_AB R3, RZ, R8 ;  /* 0x00000008ff03723e */ /* 0x002fe400000000ff */
[----:B------:R-:W-:Y:S01]  /*11d40*/  PRMT R8, R12, 0x7610, R8 ;  /* 0x000076100c087816 */ /* 0x000fe20000000008 */
[----:B------:R0:W-:Y:S01]  /*11d50*/  @P5 STG.E.U16 desc[UR36][R6.64+0x82], R9 ;  /* 0x0000820906005986 */ /* 0x0001e2000c101524 */
[----:B------:R-:W-:Y:S01]  /*11d60*/  PRMT R12, R3, 0x7610, R12 ;  /* 0x00007610030c7816 */ /* 0x000fe2000000000c */
[----:B------:R-:W-:Y:S01]  /*11d70*/  FMUL R3, R233, R2 ;  /* 0x00000002e9037220 */ /* 0x000fe20000400000 */
[C---:B------:R-:W-:Y:S02]  /*11d80*/  ISETP.GT.AND P4, PT, R0.reuse, 0x48, P2 ;  /* 0x000000480000780c */ /* 0x040fe40001784270 */
[----:B------:R-:W-:Y:S02]  /*11d90*/  ISETP.GT.AND P5, PT, R0, 0x49, P2 ;  /* 0x000000490000780c */ /* 0x000fe400017a4270 */
[----:B------:R-:W-:-:S02]  /*11da0*/  F2FP.F16.F32.PACK_AB R11, RZ, R11 ;  /* 0x0000000bff0b723e */ /* 0x000fc400000000ff */
[----:B------:R-:W-:Y:S01]  /*11db0*/  F2FP.F16.F32.PACK_AB R3, RZ, R3 ;  /* 0x00000003ff03723e */ /* 0x000fe200000000ff */
[----:B0-----:R-:W-:-:S05]  /*11dc0*/  FMUL R9, R234, R2 ;  /* 0x00000002ea097220 */ /* 0x001fca0000400000 */
[----:B------:R-:W-:-:S04]  /*11dd0*/  F2FP.F16.F32.PACK_AB R9, RZ, R9 ;  /* 0x00000009ff09723e */ /* 0x000fc800000000ff */
[----:B------:R-:W-:Y:S01]  /*11de0*/  PRMT R13, R9, 0x7610, R13 ;  /* 0x00007610090d7816 */ /* 0x000fe2000000000d */
[----:B------:R-:W-:-:S05]  /*11df0*/  FMUL R9, R232, R2 ;  /* 0x00000002e8097220 */ /* 0x000fca0000400000 */
[----:B------:R-:W-:Y:S01]  /*11e00*/  F2FP.F16.F32.PACK_AB R9, RZ, R9 ;  /* 0x00000009ff09723e */ /* 0x000fe200000000ff */
[----:B--2---:R-:W-:-:S05]  /*11e10*/  FMUL R10, R10, R2 ;  /* 0x000000020a0a7220 */ /* 0x004fca0000400000 */
[----:B------:R-:W-:-:S05]  /*11e20*/  F2FP.F16.F32.PACK_AB R10, RZ, R10 ;  /* 0x0000000aff0a723e */ /* 0x000fca00000000ff */
[----:B------:R-:W-:Y:S01]  /*11e30*/  @P1 STG.E.U16 desc[UR36][R4.64+0x90], R10 ;  /* 0x0000900a04001986 */ /* 0x000fe2000c101524 */
[----:B------:R-:W-:-:S03]  /*11e40*/  ISETP.GT.AND P1, PT, R0, 0x50, P3 ;  /* 0x000000500000780c */ /* 0x000fc60001f24270 */
[----:B------:R0:W-:Y:S01]  /*11e50*/  @P0 STG.E.U16 desc[UR36][R4.64+0x92], R11 ;  /* 0x0000920b04000986 */ /* 0x0001e2000c101524 */
[----:B------:R-:W-:-:S03]  /*11e60*/  ISETP.GT.AND P0, PT, R0, 0x51, P3 ;  /* 0x000000510000780c */ /* 0x000fc60001f04270 */
[----:B------:R-:W-:Y:S01]  /*11e70*/  @P4 STG.E.U16 desc[UR36][R6.64+0x90], R8 ;  /* 0x0000900806004986 */ /* 0x000fe2000c101524 */
[----:B------:R-:W-:Y:S02]  /*11e80*/  ISETP.GT.AND P4, PT, R0, 0x50, P2 ;  /* 0x000000500000780c */ /* 0x000fe40001784270 */
[----:B0-----:R-:W-:Y:S01]  /*11e90*/  PRMT R11, R3, 0x7610, R11 ;  /* 0x00007610030b7816 */ /* 0x001fe2000000000b */
[----:B------:R-:W-:Y:S01]  /*11ea0*/  FMUL R3, R230, R2 ;  /* 0x00000002e6037220 */ /* 0x000fe20000400000 */
[----:B------:R0:W-:Y:S01]  /*11eb0*/  @P5 STG.E.U16 desc[UR36][R6.64+0x92], R12 ;  /* 0x0000920c06005986 */ /* 0x0001e2000c101524 */
[----:B------:R-:W-:-:S03]  /*11ec0*/  ISETP.GT.AND P5, PT, R0, 0x51, P2 ;  /* 0x000000510000780c */ /* 0x000fc600017a4270 */
[----:B------:R-:W-:Y:S01]  /*11ed0*/  F2FP.F16.F32.PACK_AB R3, RZ, R3 ;  /* 0x00000003ff03723e */ /* 0x000fe200000000ff */
[----:B------:R1:W-:Y:S01]  /*11ee0*/  @P1 STG.E.U16 desc[UR36][R4.64+0xa0], R13 ;  /* 0x0000a00d04001986 */ /* 0x0003e2000c101524 */
[----:B------:R-:W-:Y:S01]  /*11ef0*/  FMUL R10, R231, R2 ;  /* 0x00000002e70a7220 */ /* 0x000fe20000400000 */
[----:B------:R-:W-:-:S04]  /*11f00*/  ISETP.GT.AND P1, PT, R0, 0x58, P3 ;  /* 0x000000580000780c */ /* 0x000fc80001f24270 */
[----:B------:R-:W-:Y:S02]  /*11f10*/  F2FP.F16.F32.PACK_AB R10, RZ, R10 ;  /* 0x0000000aff0a723e */ /* 0x000fe400000000ff */
[----:B0-----:R-:W-:Y:S02]  /*11f20*/  PRMT R12, R9, 0x7610, R12 ;  /* 0x00007610090c7816 */ /* 0x001fe4000000000c */
[----:B-1----:R-:W-:Y:S01]  /*11f30*/  PRMT R13, R3, 0x7610, R13 ;  /* 0x00007610030d7816 */ /* 0x002fe2000000000d */
[----:B------:R-:W-:Y:S01]  /*11f40*/  FMUL R3, R229, R2 ;  /* 0x00000002e5037220 */ /* 0x000fe20000400000 */
[----:B------:R-:W-:Y:S04]  /*11f50*/  @P0 STG.E.U16 desc[UR36][R4.64+0xa2], R11 ;  /* 0x0000a20b04000986 */ /* 0x000fe8000c101524 */
[----:B------:R-:W-:Y:S01]  /*11f60*/  F2FP.F16.F32.PACK_AB R3, RZ, R3 ;  /* 0x00000003ff03723e */ /* 0x000fe200000000ff */
[----:B------:R-:W-:Y:S04]  /*11f70*/  @P4 STG.E.U16 desc[UR36][R6.64+0xa0], R12 ;  /* 0x0000a00c06004986 */ /* 0x000fe8000c101524 */
[----:B------:R0:W-:Y:S01]  /*11f80*/  @P5 STG.E.U16 desc[UR36][R6.64+0xa2], R10 ;  /* 0x0000a20a06005986 */ /* 0x0001e2000c101524 */
[----:B------:R-:W-:-:S02]  /*11f90*/  ISETP.GT.AND P0, PT, R0, 0x59, P3 ;  /* 0x000000590000780c */ /* 0x000fc40001f04270 */
[----:B0-----:R-:W-:Y:S01]  /*11fa0*/  PRMT R10, R3, 0x7610, R10 ;  /* 0x00007610030a7816 */ /* 0x001fe2000000000a */
[-C--:B------:R-:W-:Y:S01]  /*11fb0*/  FMUL R3, R226, R2.reuse ;  /* 0x00000002e2037220 */ /* 0x080fe20000400000 */
[----:B------:R0:W-:Y:S04]  /*11fc0*/  @P1 STG.E.U16 desc[UR36][R4.64+0xb0], R13 ;  /* 0x0000b00d04001986 */ /* 0x0001e8000c101524 */
[----:B------:R-:W-:Y:S01]  /*11fd0*/  F2FP.F16.F32.PACK_AB R3, RZ, R3 ;  /* 0x00000003ff03723e */ /* 0x000fe200000000ff */
[-C--:B------:R-:W-:Y:S01]  /*11fe0*/  FMUL R8, R228, R2.reuse ;  /* 0x00000002e4087220 */ /* 0x080fe20000400000 */
[-C--:B------:R-:W-:Y:S01]  /*11ff0*/  FMUL R9, R227, R2.reuse ;  /* 0x00000002e3097220 */ /* 0x080fe20000400000 */
[C---:B------:R-:W-:Y:S02]  /*12000*/  ISETP.GT.AND P4, PT, R0.reuse, 0x58, P2 ;  /* 0x000000580000780c */ /* 0x040fe40001784270 */
[----:B0-----:R-:W-:Y:S01]  /*12010*/  PRMT R13, R3, 0x7610, R13 ;  /* 0x00007610030d7816 */ /* 0x001fe2000000000d */
[----:B------:R-:W-:Y:S01]  /*12020*/  FMUL R3, R225, R2 ;  /* 0x00000002e1037220 */ /* 0x000fe20000400000 */
[----:B------:R-:W-:-:S02]  /*12030*/  ISETP.GT.AND P5, PT, R0, 0x59, P2 ;  /* 0x000000590000780c */ /* 0x000fc400017a4270 */
[----:B------:R-:W-:Y:S02]  /*12040*/  ISETP.GT.AND P1, PT, R0, 0x60, P3 ;  /* 0x000000600000780c */ /* 0x000fe40001f24270 */
[----:B------:R-:W-:Y:S01]  /*12050*/  F2FP.F16.F32.PACK_AB R3, RZ, R3 ;  /* 0x00000003ff03723e */ /* 0x000fe200000000ff */
[----:B------:R0:W-:Y:S01]  /*12060*/  @P0 STG.E.U16 desc[UR36][R4.64+0xb2], R10 ;  /* 0x0000b20a04000986 */ /* 0x0001e2000c101524 */
[----:B------:R-:W-:Y:S02]  /*12070*/  F2FP.F16.F32.PACK_AB R8, RZ, R8 ;  /* 0x00000008ff08723e */ /* 0x000fe400000000ff */
[----:B------:R-:W-:Y:S02]  /*12080*/  F2FP.F16.F32.PACK_AB R9, RZ, R9 ;  /* 0x00000009ff09723e */ /* 0x000fe400000000ff */
[----:B------:R-:W-:Y:S02]  /*12090*/  PRMT R11, R8, 0x7610, R11 ;  /* 0x00007610080b7816 */ /* 0x000fe4000000000b */
[----:B------:R-:W-:-:S02]  /*120a0*/  PRMT R12, R9, 0x7610, R12 ;  /* 0x00007610090c7816 */ /* 0x000fc4000000000c */
[----:B0-----:R-:W-:Y:S01]  /*120b0*/  PRMT R10, R3, 0x7610, R10 ;  /* 0x00007610030a7816 */ /* 0x001fe2000000000a */
[-C--:B------:R-:W-:Y:S01]  /*120c0*/  FMUL R3, R222, R2.reuse ;  /* 0x00000002de037220 */ /* 0x080fe20000400000 */
[----:B------:R-:W-:Y:S01]  /*120d0*/  ISETP.GT.AND P0, PT, R0, 0x61, P3 ;  /* 0x000000610000780c */ /* 0x000fe20001f04270 */
[----:B------:R-:W-:Y:S03]  /*120e0*/  @P4 STG.E.U16 desc[UR36][R6.64+0xb0], R11 ;  /* 0x0000b00b06004986 */ /* 0x000fe6000c101524 */
[----:B------:R-:W-:Y:S01]  /*120f0*/  F2FP.F16.F32.PACK_AB R3, RZ, R3 ;  /* 0x00000003ff03723e */ /* 0x000fe200000000ff */
[----:B------:R-:W-:Y:S04]  /*12100*/  @P5 STG.E.U16 desc[UR36][R6.64+0xb2], R12 ;  /* 0x0000b20c06005986 */ /* 0x000fe8000c101524 */
[----:B------:R0:W-:Y:S01]  /*12110*/  @P1 STG.E.U16 desc[UR36][R4.64+0xc0], R13 ;  /* 0x0000c00d04001986 */ /* 0x0001e2000c101524 */
[-C--:B------:R-:W-:Y:S01]  /*12120*/  FMUL R8, R224, R2.reuse ;  /* 0x00000002e0087220 */ /* 0x080fe20000400000 */
[----:B------:R-:W-:Y:S01]  /*12130*/  FMUL R9, R223, R2 ;  /* 0x00000002df097220 */ /* 0x000fe20000400000 */
[----:B------:R-:W-:-:S02]  /*12140*/  ISETP.GT.AND P4, PT, R0, 0x60, P2 ;  /* 0x000000600000780c */ /* 0x000fc40001784270 */
[C---:B------:R-:W-:Y:S02]  /*12150*/  ISETP.GT.AND P5, PT, R0.reuse, 0x61, P2 ;  /* 0x000000610000780c */ /* 0x040fe400017a4270 */
[----:B0-----:R-:W-:Y:S01]  /*12160*/  PRMT R13, R3, 0x7610, R13 ;  /* 0x00007610030d7816 */ /* 0x001fe2000000000d */
[----:B------:R-:W-:Y:S01]  /*12170*/  FMUL R3, R221, R2 ;  /* 0x00000002dd037220 */ /* 0x000fe20000400000 */
[----:B------:R-:W-:Y:S01]  /*12180*/  ISETP.GT.AND P1, PT, R0, 0x68, P3 ;  /* 0x000000680000780c */ /* 0x000fe20001f24270 */
[----:B------:R0:W-:Y:S01]  /*12190*/  @P0 STG.E.U16 desc[UR36][R4.64+0xc2], R10 ;  /* 0x0000c20a04000986 */ /* 0x0001e2000c101524 */
[----:B------:R-:W-:Y:S02]  /*121a0*/  F2FP.F16.F32.PACK_AB R8, RZ, R8 ;  /* 0x00000008ff08723e */ /* 0x000fe400000000ff */
[----:B------:R-:W-:Y:S02]  /*121b0*/  F2FP.F16.F32.PACK_AB R3, RZ, R3 ;  /* 0x00000003ff03723e */ /* 0x000fe400000000ff */
[----:B------:R-:W-:-:S02]  /*121c0*/  F2FP.F16.F32.PACK_AB R9, RZ, R9 ;  /* 0x00000009ff09723e */ /* 0x000fc400000000ff */
[----:B------:R-:W-:Y:S02]  /*121d0*/  PRMT R11, R8, 0x7610, R11 ;  /* 0x00007610080b7816 */ /* 0x000fe4000000000b */
[----:B------:R-:W-:Y:S02]  /*121e0*/  PRMT R12, R9, 0x7610, R12 ;  /* 0x00007610090c7816 */ /* 0x000fe4000000000c */
        /* <DEDUP_REMOVED lines=285> */
[----:B------:R-:W-:Y:S01]  /*133c0*/  @P5 STG.E.U16 desc[UR36][R6.64+0x1a2], R12 ;  /* 0x0001a20c06005986 */ /* 0x000fe2000c101524 */
[-C--:B------:R-:W-:Y:S01]  /*133d0*/  FMUL R8, R164, R2.reuse ;  /* 0x00000002a4087220 */ /* 0x080fe20000400000 */
[----:B------:R-:W-:Y:S01]  /*133e0*/  FMUL R9, R163, R2 ;  /* 0x00000002a3097220 */ /* 0x000fe20000400000 */
[C---:B------:R-:W-:Y:S01]  /*133f0*/  ISETP.GT.AND P4, PT, R0.reuse, 0xd8, P2 ;  /* 0x000000d80000780c */ /* 0x040fe20001784270 */
[----:B------:R0:W-:Y:S01]  /*13400*/  @P1 STG.E.U16 desc[UR36][R4.64+0x1b0], R13 ;  /* 0x0001b00d04001986 */ /* 0x0001e2000c101524 */
[----:B------:R-:W-:-:S02]  /*13410*/  ISETP.GT.AND P5, PT, R0, 0xd9, P2 ;  /* 0x000000d90000780c */ /* 0x000fc400017a4270 */
[----:B------:R-:W-:Y:S02]  /*13420*/  ISETP.GT.AND P1, PT, R0, 0xe0, P3 ;  /* 0x000000e00000780c */ /* 0x000fe40001f24270 */
[----:B------:R-:W-:Y:S02]  /*13430*/  F2FP.F16.F32.PACK_AB R8, RZ, R8 ;  /* 0x00000008ff08723e */ /* 0x000fe400000000ff */
[----:B------:R-:W-:Y:S02]  /*13440*/  F2FP.F16.F32.PACK_AB R9, RZ, R9 ;  /* 0x00000009ff09723e */ /* 0x000fe400000000ff */
[----:B0-----:R-:W-:Y:S01]  /*13450*/  PRMT R13, R3, 0x7610, R13 ;  /* 0x00007610030d7816 */ /* 0x001fe2000000000d */
[----:B------:R-:W-:Y:S01]  /*13460*/  FMUL R3, R161, R2 ;  /* 0x00000002a1037220 */ /* 0x000fe20000400000 */
[----:B------:R-:W-:Y:S01]  /*13470*/  PRMT R11, R8, 0x7610, R11 ;  /* 0x00007610080b7816 */ /* 0x000fe2000000000b */
[----:B------:R0:W-:Y:S03]  /*13480*/  @P0 STG.E.U16 desc[UR36][R4.64+0x1b2], R10 ;  /* 0x0001b20a04000986 */ /* 0x0001e6000c101524 */
[----:B------:R-:W-:-:S02]  /*13490*/  F2FP.F16.F32.PACK_AB R3, RZ, R3 ;  /* 0x00000003ff03723e */ /* 0x000fc400000000ff */
[----:B------:R-:W-:Y:S01]  /*134a0*/  PRMT R12, R9, 0x7610, R12 ;  /* 0x00007610090c7816 */ /* 0x000fe2000000000c */
[----:B------:R-:W-:Y:S01]  /*134b0*/  @P4 STG.E.U16 desc[UR36][R6.64+0x1b0], R11 ;  /* 0x0001b00b06004986 */ /* 0x000fe2000c101524 */
[-C--:B------:R-:W-:Y:S01]  /*134c0*/  FMUL R8, R160, R2.reuse ;  /* 0x00000002a0087220 */ /* 0x080fe20000400000 */
[----:B------:R-:W-:Y:S02]  /*134d0*/  ISETP.GT.AND P0, PT, R0, 0xe1, P3 ;  /* 0x000000e10000780c */ /* 0x000fe40001f04270 */
[----:B0-----:R-:W-:Y:S01]  /*134e0*/  PRMT R10, R3, 0x7610, R10 ;  /* 0x00007610030a7816 */ /* 0x001fe2000000000a */
[-C--:B------:R-:W-:Y:S01]  /*134f0*/  FMUL R3, R158, R2.reuse ;  /* 0x000000029e037220 */ /* 0x080fe20000400000 */
[----:B------:R-:W-:Y:S01]  /*13500*/  @P5 STG.E.U16 desc[UR36][R6.64+0x1b2], R12 ;  /* 0x0001b20c06005986 */ /* 0x000fe2000c101524 */
[----:B------:R-:W-:Y:S01]  /*13510*/  FMUL R9, R159, R2 ;  /* 0x000000029f097220 */ /* 0x000fe20000400000 */
[C---:B------:R-:W-:Y:S02]  /*13520*/  ISETP.GT.AND P4, PT, R0.reuse, 0xe0, P2 ;  /* 0x000000e00000780c */ /* 0x040fe40001784270 */
[----:B------:R0:W-:Y:S01]  /*13530*/  @P1 STG.E.U16 desc[UR36][R4.64+0x1c0], R13 ;  /* 0x0001c00d04001986 */ /* 0x0001e2000c101524 */
[----:B------:R-:W-:-:S02]  /*13540*/  ISETP.GT.AND P5, PT, R0, 0xe1, P2 ;  /* 0x000000e10000780c */ /* 0x000fc400017a4270 */
[----:B------:R-:W-:Y:S02]  /*13550*/  ISETP.GT.AND P1, PT, R0, 0xe8, P3 ;  /* 0x000000e80000780c */ /* 0x000fe40001f24270 */
[----:B------:R-:W-:Y:S02]  /*13560*/  F2FP.F16.F32.PACK_AB R3, RZ, R3 ;  /* 0x00000003ff03723e */ /* 0x000fe400000000ff */
[----:B------:R-:W-:Y:S02]  /*13570*/  F2FP.F16.F32.PACK_AB R8, RZ, R8 ;  /* 0x00000008ff08723e */ /* 0x000fe400000000ff */
[----:B------:R-:W-:Y:S02]  /*13580*/  F2FP.F16.F32.PACK_AB R9, RZ, R9 ;  /* 0x00000009ff09723e */ /* 0x000fe400000000ff */
[----:B0-----:R-:W-:Y:S01]  /*13590*/  PRMT R13, R3, 0x7610, R13 ;  /* 0x00007610030d7816 */ /* 0x001fe2000000000d */
[----:B------:R-:W-:Y:S01]  /*135a0*/  FMUL R3, R157, R2 ;  /* 0x000000029d037220 */ /* 0x000fe20000400000 */
[----:B------:R-:W-:-:S02]  /*135b0*/  PRMT R11, R8, 0x7610, R11 ;  /* 0x00007610080b7816 */ /* 0x000fc4000000000b */
[----:B------:R-:W-:Y:S01]  /*135c0*/  PRMT R12, R9, 0x7610, R12 ;  /* 0x00007610090c7816 */ /* 0x000fe2000000000c */
[----:B------:R0:W-:Y:S01]  /*135d0*/  @P0 STG.E.U16 desc[UR36][R4.64+0x1c2], R10 ;  /* 0x0001c20a04000986 */ /* 0x0001e2000c101524 */
[----:B------:R-:W-:Y:S01]  /*135e0*/  F2FP.F16.F32.PACK_AB R3, RZ, R3 ;  /* 0x00000003ff03723e */ /* 0x000fe200000000ff */
[----:B------:R-:W-:Y:S02]  /*135f0*/  FMUL R8, R156, R2 ;  /* 0x000000029c087220 */ /* 0x000fe40000400000 */
[----:B------:R1:W-:Y:S01]  /*13600*/  @P4 STG.E.U16 desc[UR36][R6.64+0x1c0], R11 ;  /* 0x0001c00b06004986 */ /* 0x0003e2000c101524 */
[----:B------:R-:W-:-:S03]  /*13610*/  ISETP.GT.AND P0, PT, R0, 0xe9, P3 ;  /* 0x000000e90000780c */ /* 0x000fc60001f04270 */
[----:B------:R-:W-:Y:S01]  /*13620*/  @P5 STG.E.U16 desc[UR36][R6.64+0x1c2], R12 ;  /* 0x0001c20c06005986 */ /* 0x000fe2000c101524 */
[----:B------:R-:W-:-:S03]  /*13630*/  ISETP.GT.AND P4, PT, R0, 0xe9, P2 ;  /* 0x000000e90000780c */ /* 0x000fc60001784270 */
[----:B------:R2:W-:Y:S01]  /*13640*/  @P1 STG.E.U16 desc[UR36][R4.64+0x1d0], R13 ;  /* 0x0001d00d04001986 */ /* 0x0005e2000c101524 */
[----:B------:R-:W-:Y:S02]  /*13650*/  ISETP.GT.AND P1, PT, R0, 0xe8, P2 ;  /* 0x000000e80000780c */ /* 0x000fe40001724270 */
[----:B0-----:R-:W-:Y:S01]  /*13660*/  PRMT R10, R3, 0x7610, R10 ;  /* 0x00007610030a7816 */ /* 0x001fe2000000000a */
[-C--:B------:R-:W-:Y:S01]  /*13670*/  FMUL R3, R154, R2.reuse ;  /* 0x000000029a037220 */ /* 0x080fe20000400000 */
[----:B------:R-:W-:Y:S01]  /*13680*/  ISETP.GT.AND P5, PT, R0, 0xf0, P3 ;  /* 0x000000f00000780c */ /* 0x000fe20001fa4270 */
[----:B------:R-:W-:Y:S01]  /*13690*/  FMUL R9, R155, R2 ;  /* 0x000000029b097220 */ /* 0x000fe20000400000 */
[----:B------:R-:W-:Y:S02]  /*136a0*/  F2FP.F16.F32.PACK_AB R8, RZ, R8 ;  /* 0x00000008ff08723e */ /* 0x000fe400000000ff */
[----:B------:R-:W-:Y:S02]  /*136b0*/  F2FP.F16.F32.PACK_AB R3, RZ, R3 ;  /* 0x00000003ff03723e */ /* 0x000fe400000000ff */
[----:B-1----:R-:W-:-:S02]  /*136c0*/  PRMT R11, R8, 0x7610, R11 ;  /* 0x00007610080b7816 */ /* 0x002fc4000000000b */
[----:B------:R-:W-:Y:S02]  /*136d0*/  F2FP.F16.F32.PACK_AB R9, RZ, R9 ;  /* 0x00000009ff09723e */ /* 0x000fe400000000ff */
[----:B--2---:R-:W-:Y:S01]  /*136e0*/  PRMT R13, R3, 0x7610, R13 ;  /* 0x00007610030d7816 */ /* 0x004fe2000000000d */
[----:B------:R-:W-:Y:S01]  /*136f0*/  @P0 STG.E.U16 desc[UR36][R4.64+0x1d2], R10 ;  /* 0x0001d20a04000986 */ /* 0x000fe2000c101524 */
[----:B------:R-:W-:-:S03]  /*13700*/  FMUL R3, R23, R2 ;  /* 0x0000000217037220 */ /* 0x000fc60000400000 */
[----:B------:R-:W-:Y:S04]  /*13710*/  @P1 STG.E.U16 desc[UR36][R6.64+0x1d0], R11 ;  /* 0x0001d00b06001986 */ /* 0x000fe8000c101524 */
[----:B------:R0:W-:Y:S01]  /*13720*/  @P4 STG.E.U16 desc[UR36][R6.64+0x1d2], R9 ;  /* 0x0001d20906004986 */ /* 0x0001e2000c101524 */
[----:B------:R-:W-:-:S03]  /*13730*/  ISETP.GT.AND P4, PT, R0, 0xf0, P2 ;  /* 0x000000f00000780c */ /* 0x000fc60001784270 */
[----:B------:R-:W-:Y:S01]  /*13740*/  @P5 STG.E.U16 desc[UR36][R4.64+0x1e0], R13 ;  /* 0x0001e00d04005986 */ /* 0x000fe2000c101524 */
[----:B------:R-:W-:Y:S01]  /*13750*/  ISETP.GT.AND P5, PT, R0, 0xf1, P3 ;  /* 0x000000f10000780c */ /* 0x000fe20001fa4270 */
[----:B------:R-:W-:Y:S01]  /*13760*/  FMUL R8, R22, R2 ;  /* 0x0000000216087220 */ /* 0x000fe20000400000 */
[----:B------:R-:W-:-:S04]  /*13770*/  F2FP.F16.F32.PACK_AB R3, RZ, R3 ;  /* 0x00000003ff03723e */ /* 0x000fc800000000ff */
[----:B------:R-:W-:Y:S02]  /*13780*/  PRMT R14, R3, 0x7610, R14 ;  /* 0x00007610030e7816 */ /* 0x000fe4000000000e */
[----:B------:R-:W-:Y:S01]  /*13790*/  F2FP.F16.F32.PACK_AB R12, RZ, R8 ;  /* 0x00000008ff0c723e */ /* 0x000fe200000000ff */
[----:B0-----:R-:W-:-:S04]  /*137a0*/  FMUL R9, R19, R2 ;  /* 0x0000000213097220 */ /* 0x001fc80000400000 */
[----:B------:R-:W-:Y:S01]  /*137b0*/  @P5 STG.E.U16 desc[UR36][R4.64+0x1e2], R14 ;  /* 0x0001e20e04005986 */ /* 0x000fe2000c101524 */
[----:B------:R-:W-:-:S03]  /*137c0*/  ISETP.GT.AND P5, PT, R0, 0xf8, P3 ;  /* 0x000000f80000780c */ /* 0x000fc60001fa4270 */
[----:B------:R0:W-:Y:S01]  /*137d0*/  @P4 STG.E.U16 desc[UR36][R6.64+0x1e0], R12 ;  /* 0x0001e00c06004986 */ /* 0x0001e2000c101524 */
[C---:B------:R-:W-:Y:S01]  /*137e0*/  ISETP.GT.AND P4, PT, R0.reuse, 0xf1, P2 ;  /* 0x000000f10000780c */ /* 0x040fe20001784270 */
[-C--:B------:R-:W-:Y:S01]  /*137f0*/  FMUL R11, R21, R2.reuse ;  /* 0x00000002150b7220 */ /* 0x080fe20000400000 */
[----:B------:R-:W-:Y:S01]  /*13800*/  ISETP.GT.AND P3, PT, R0, 0xf9, P3 ;  /* 0x000000f90000780c */ /* 0x000fe20001f64270 */
[-C--:B------:R-:W-:Y:S01]  /*13810*/  FMUL R10, R20, R2.reuse ;  /* 0x00000002140a7220 */ /* 0x080fe20000400000 */
[----:B------:R-:W-:Y:S01]  /*13820*/  FMUL R8, R18, R2 ;  /* 0x0000000212087220 */ /* 0x000fe20000400000 */
[----:B------:R-:W-:Y:S01]  /*13830*/  F2FP.F16.F32.PACK_AB R9, RZ, R9 ;  /* 0x00000009ff09723e */ /* 0x000fe200000000ff */
[----:B------:R-:W-:Y:S01]  /*13840*/  USHF.L.U32 UR12, UR8, 0x8, URZ ;  /* 0x00000008080c7899 */ /* 0x000fe2000800063f */
[----:B------:R-:W-:Y:S01]  /*13850*/  F2FP.F16.F32.PACK_AB R11, RZ, R11 ;  /* 0x0000000bff0b723e */ /* 0x000fe200000000ff */
[----:B------:R-:W-:Y:S01]  /*13860*/  USHF.L.U64.HI UR11, UR8, 0x8, UR9 ;  /* 0x00000008080b7899 */ /* 0x000fe20008010209 */
[----:B------:R-:W-:-:S02]  /*13870*/  F2FP.F16.F32.PACK_AB R10, RZ, R10 ;  /* 0x0000000aff0a723e */ /* 0x000fc400000000ff */
[----:B0-----:R-:W-:Y:S02]  /*13880*/  PRMT R12, R9, 0x7610, R12 ;  /* 0x00007610090c7816 */ /* 0x001fe4000000000c */
[----:B------:R-:W-:Y:S01]  /*13890*/  F2FP.F16.F32.PACK_AB R8, RZ, R8 ;  /* 0x00000008ff08723e */ /* 0x000fe200000000ff */
[----:B------:R0:W-:Y:S01]  /*138a0*/  @P4 STG.E.U16 desc[UR36][R6.64+0x1e2], R11 ;  /* 0x0001e20b06004986 */ /* 0x0001e2000c101524 */
[----:B------:R-:W-:Y:S02]  /*138b0*/  MOV R9, UR12 ;  /* 0x0000000c00097c02 */ /* 0x000fe40008000f00 */
[----:B------:R-:W-:Y:S01]  /*138c0*/  PRMT R13, R8, 0x7610, R13 ;  /* 0x00007610080d7816 */ /* 0x000fe2000000000d */
[----:B------:R-:W-:Y:S01]  /*138d0*/  @P5 STG.E.U16 desc[UR36][R4.64+0x1f0], R10 ;  /* 0x0001f00a04005986 */ /* 0x000fe2000c101524 */
[----:B------:R-:W-:-:S03]  /*138e0*/  ISETP.GT.AND P1, PT, R153, 0x80, PT ;  /* 0x000000809900780c */ /* 0x000fc60003f24270 */
[----:B------:R1:W-:Y:S01]  /*138f0*/  @P3 STG.E.U16 desc[UR36][R4.64+0x1f2], R12 ;  /* 0x0001f20c04003986 */ /* 0x0003e2000c101524 */
[----:B------:R-:W-:Y:S01]  /*13900*/  IADD3 R8, P3, P5, R4, UR5, R9 ;  /* 0x0000000504087c10 */ /* 0x000fe2000fd7e009 */
[----:B0-----:R-:W-:Y:S01]  /*13910*/  IMAD.U32 R11, RZ, RZ, UR11 ;  /* 0x0000000bff0b7e24 */ /* 0x001fe2000f8e00ff */
[C---:B------:R-:W-:Y:S02]  /*13920*/  ISETP.GT.AND P4, PT, R0.reuse, 0xf8, P2 ;  /* 0x000000f80000780c */ /* 0x040fe40001784270 */
[C---:B------:R-:W-:Y:S02]  /*13930*/  ISETP.GT.AND P2, PT, R0.reuse, 0xf9, P2 ;  /* 0x000000f90000780c */ /* 0x040fe40001744270 */
[----:B------:R-:W-:Y:S02]  /*13940*/  IADD3.X R9, R5, UR4, R11, P3, P5 ;  /* 0x0000000405097c10 */ /* 0x000fe40009fea40b */
[----:B------:R-:W-:Y:S01]  /*13950*/  ISETP.GT.AND P3, PT, R0, 0x1, P1 ;  /* 0x000000010000780c */ /* 0x000fe20000f64270 */
[-C--:B------:R-:W-:Y:S01]  /*13960*/  FMUL R3, R15, R2.reuse ;  /* 0x000000020f037220 */ /* 0x080fe20000400000 */
[----:B------:R-:W-:Y:S01]  /*13970*/  FMUL R25, R25, R2 ;  /* 0x0000000219197220 */ /* 0x000fe20000400000 */
[----:B-1----:R-:W-:-:S03]  /*13980*/  IADD3 R4, P5, R4, UR12, RZ ;  /* 0x0000000c04047c10 */ /* 0x002fc6000ffbe0ff */
[----:B------:R-:W-:Y:S02]  /*13990*/  F2FP.F16.F32.PACK_AB R3, RZ, R3 ;  /* 0x00000003ff03723e */ /* 0x000fe400000000ff */
[----:B------:R-:W-:Y:S02]  /*139a0*/  F2FP.F16.F32.PACK_AB R25, RZ, R25 ;  /* 0x00000019ff19723e */ /* 0x000fe400000000ff */
[----:B------:R-:W-:Y:S01]  /*139b0*/  IADD3.X R5, R5, UR11, RZ, P5, !PT ;  /* 0x0000000b05057c10 */ /* 0x000fe2000affe4ff */
[----:B------:R-:W-:Y:S01]  /*139c0*/  @P4 STG.E.U16 desc[UR36][R6.64+0x1f0], R13 ;  /* 0x0001f00d06004986 */ /* 0x000fe2000c101524 */
[----:B------:R-:W-:-:S03]  /*139d0*/  ISETP.GT.AND P0, PT, R153, 0x88, PT ;  /* 0x000000889900780c */ /* 0x000fc60003f04270 */
[----:B------:R0:W-:Y:S01]  /*139e0*/  @P2 STG.E.U16 desc[UR36][R6.64+0x1f2], R3 ;  /* 0x0001f20306002986 */ /* 0x0001e2000c101524 */
[----:B------:R-:W-:-:S03]  /*139f0*/  ISETP.GT.AND P4, PT, R0, RZ, P1 ;  /* 0x000000ff0000720c */ /* 0x000fc60000f84270 */
[----:B------:R-:W-:Y:S01]  /*13a00*/  @P3 STG.E.U16 desc[UR36][R4.64+0x2], R25 ;  /* 0x0000021904003986 */ /* 0x000fe2000c101524 */
[----:B------:R-:W-:Y:S02]  /*13a10*/  IADD3 R10, P3, R4, UR5, RZ ;  /* 0x00000005040a7c10 */ /* 0x000fe4000ff7e0ff */
[----:B------:R-:W-:Y:S01]  /*13a20*/  ISETP.GT.AND P2, PT, R0, RZ, P0 ;  /* 0x000000ff0000720c */ /* 0x000fe20000744270 */
[-C--:B------:R-:W-:Y:S01]  /*13a30*/  FMUL R24, R24, R2.reuse ;  /* 0x0000000218187220 */ /* 0x080fe20000400000 */
[-C--:B------:R-:W-:Y:S01]  /*13a40*/  FMUL R26, R26, R2.reuse ;  /* 0x000000021a1a7220 */ /* 0x080fe20000400000 */
[C---:B------:R-:W-:Y:S02]  /*13a50*/  ISETP.GT.AND P5, PT, R0.reuse, 0x1, P0 ;  /* 0x000000010000780c */ /* 0x040fe400007a4270 */
[----:B------:R-:W-:Y:S02]  /*13a60*/  IADD3.X R11, R5, UR4, RZ, P3, !PT ;  /* 0x00000004050b7c10 */ /* 0x000fe40009ffe4ff */
[----:B------:R-:W-:Y:S01]  /*13a70*/  ISETP.GT.AND P3, PT, R0, 0x9, P1 ;  /* 0x000000090000780c */ /* 0x000fe20000f64270 */
[-C--:B------:R-:W-:Y:S01]  /*13a80*/  FMUL R27, R27, R2.reuse ;  /* 0x000000021b1b7220 */ /* 0x080fe20000400000 */
[----:B------:R-:W-:Y:S01]  /*13a90*/  FMUL R29, R29, R2 ;  /* 0x000000021d1d7220 */ /* 0x000fe20000400000 */
[----:B------:R-:W-:-:S02]  /*13aa0*/  F2FP.F16.F32.PACK_AB R24, RZ, R24 ;  /* 0x00000018ff18723e */ /* 0x000fc400000000ff */
[----:B------:R-:W-:Y:S02]  /*13ab0*/  F2FP.F16.F32.PACK_AB R26, RZ, R26 ;  /* 0x0000001aff1a723e */ /* 0x000fe400000000ff */
[----:B------:R-:W-:Y:S01]  /*13ac0*/  F2FP.F16.F32.PACK_AB R27, RZ, R27 ;  /* 0x0000001bff1b723e */ /* 0x000fe200000000ff */
[----:B------:R-:W-:Y:S01]  /*13ad0*/  @P4 STG.E.U16 desc[UR36][R4.64], R24 ;  /* 0x0000001804004986 */ /* 0x000fe2000c101524 */
[----:B------:R-:W-:Y:S02]  /*13ae0*/  F2FP.F16.F32.PACK_AB R29, RZ, R29 ;  /* 0x0000001dff1d723e */ /* 0x000fe400000000ff */
[C---:B------:R-:W-:Y:S01]  /*13af0*/  ISETP.GT.AND P4, PT, R0.reuse, 0x8, P1 ;  /* 0x000000080000780c */ /* 0x040fe20000f84270 */
[----:B------:R-:W-:Y:S01]  /*13b00*/  @P2 STG.E.U16 desc[UR36][R10.64], R26 ;  /* 0x0000001a0a002986 */ /* 0x000fe2000c101524 */
[----:B------:R-:W-:Y:S01]  /*13b10*/  ISETP.GT.AND P2, PT, R0, 0x8, P0 ;  /* 0x000000080000780c */ /* 0x000fe20000744270 */
[-C--:B------:R-:W-:Y:S01]  /*13b20*/  FMUL R28, R28, R2.reuse ;  /* 0x000000021c1c7220 */ /* 0x080fe20000400000 */
[----:B------:R-:W-:Y:S01]  /*13b30*/  FMUL R30, R30, R2 ;  /* 0x000000021e1e7220 */ /* 0x000fe20000400000 */
[----:B------:R-:W-:Y:S01]  /*13b40*/  @P5 STG.E.U16 desc[UR36][R10.64+0x2], R27 ;  /* 0x0000021b0a005986 */ /* 0x000fe2000c101524 */
[----:B------:R-:W-:-:S03]  /*13b50*/  ISETP.GT.AND P5, PT, R0, 0x9, P0 ;  /* 0x000000090000780c */ /* 0x000fc600007a4270 */
[----:B------:R-:W-:Y:S01]  /*13b60*/  @P3 STG.E.U16 desc[UR36][R4.64+0x12], R29 ;  /* 0x0000121d04003986 */ /* 0x000fe2000c101524 */
[----:B0-----:R-:W-:Y:S02]  /*13b70*/  IADD3 R6, P3, R4, UR5, RZ ;  /* 0x0000000504067c10 */ /* 0x001fe4000ff7e0ff */
[----:B------:R-:W-:Y:S01]  /*13b80*/  F2FP.F16.F32.PACK_AB R28, RZ, R28 ;  /* 0x0000001cff1c723e */ /* 0x000fe200000000ff */
[----:B------:R-:W-:Y:S01]  /*13b90*/  FMUL R31, R31, R2 ;  /* 0x000000021f1f7220 */ /* 0x000fe20000400000 */
[----:B------:R-:W-:Y:S02]  /*13ba0*/  F2FP.F16.F32.PACK_AB R30, RZ, R30 ;  /* 0x0000001eff1e723e */ /* 0x000fe400000000ff */
[----:B------:R-:W-:Y:S01]  /*13bb0*/  IADD3.X R7, R5, UR4, RZ, P3, !PT ;  /* 0x0000000405077c10 */ /* 0x000fe20009ffe4ff */
[----:B------:R-:W-:Y:S01]  /*13bc0*/  @P4 STG.E.U16 desc[UR36][R4.64+0x10], R28 ;  /* 0x0000101c04004986 */ /* 0x000fe2000c101524 */
[----:B------:R-:W-:-:S03]  /*13bd0*/  F2FP.F16.F32.PACK_AB R31, RZ, R31 ;  /* 0x0000001fff1f723e */ /* 0x000fc600000000ff */
[----:B------:R0:W-:Y:S01]  /*13be0*/  @P2 STG.E.U16 desc[UR36][R6.64+0x10], R30 ;  /* 0x0000101e06002986 */ /* 0x0001e2000c101524 */
[C---:B------:R-:W-:Y:S02]  /*13bf0*/  ISETP.GT.AND P2, PT, R0.reuse, 0x10, P0 ;  /* 0x000000100000780c */ /* 0x040fe40000744270 */
[C---:B------:R-:W-:Y:S01]  /*13c00*/  ISETP.GT.AND P4, PT, R0.reuse, 0x10, P1 ;  /* 0x000000100000780c */ /* 0x040fe20000f84270 */
[----:B------:R-:W-:Y:S01]  /*13c10*/  @P5 STG.E.U16 desc[UR36][R8.64+0x12], R31 ;  /* 0x0000121f08005986 */ /* 0x000fe2000c101524 */
[----:B------:R-:W-:Y:S01]  /*13c20*/  ISETP.GT.AND P3, PT, R0, 0x11, P1 ;  /* 0x000000110000780c */ /* 0x000fe20000f64270 */
[-C--:B------:R-:W-:Y:S01]  /*13c30*/  FMUL R32, R32, R2.reuse ;  /* 0x0000000220207220 */ /* 0x080fe20000400000 */
[----:B------:R-:W-:Y:S01]  /*13c40*/  ISETP.GT.AND P5, PT, R0, 0x11, P0 ;  /* 0x000000110000780c */ /* 0x000fe200007a4270 */
[-C--:B------:R-:W-:Y:S01]  /*13c50*/  FMUL R33, R33, R2.reuse ;  /* 0x0000000221217220 */ /* 0x080fe20000400000 */
[----:B------:R-:W-:Y:S02]  /*13c60*/  FMUL R34, R34, R2 ;  /* 0x0000000222227220 */ /* 0x000fe40000400000 */
[----:B------:R-:W-:-:S02]  /*13c70*/  F2FP.F16.F32.PACK_AB R32, RZ, R32 ;  /* 0x00000020ff20723e */ /* 0x000fc400000000ff */
[----:B------:R-:W-:Y:S01]  /*13c80*/  F2FP.F16.F32.PACK_AB R33, RZ, R33 ;  /* 0x00000021ff21723e */ /* 0x000fe200000000ff */
[----:B0-----:R-:W-:Y:S01]  /*13c90*/  @P2 IMAD.MOV.U32 R6, RZ, RZ, R8 ;  /* 0x000000ffff062224 */ /* 0x001fe200078e0008 */
[----:B------:R-:W-:Y:S01]  /*13ca0*/  F2FP.F16.F32.PACK_AB R34, RZ, R34 ;  /* 0x00000022ff22723e */ /* 0x000fe200000000ff */
[----:B------:R-:W-:Y:S02]  /*13cb0*/  @P2 IMAD.MOV.U32 R7, RZ, RZ, R9 ;  /* 0x000000ffff072224 */ /* 0x000fe400078e0009 */
[----:B------:R-:W-:Y:S01]  /*13cc0*/  FMUL R35, R35, R2 ;  /* 0x0000000223237220 */ /* 0x000fe20000400000 */
[----:B------:R-:W-:Y:S04]  /*13cd0*/  @P4 STG.E.U16 desc[UR36][R4.64+0x20], R32 ;  /* 0x0000202004004986 */ /* 0x000fe8000c101524 */
[----:B------:R-:W-:Y:S01]  /*13ce0*/  @P3 STG.E.U16 desc[UR36][R4.64+0x22], R33 ;  /* 0x0000222104003986 */ /* 0x000fe2000c101524 */
[----:B------:R-:W-:-:S03]  /*13cf0*/  F2FP.F16.F32.PACK_AB R35, RZ, R35 ;  /* 0x00000023ff23723e */ /* 0x000fc600000000ff */
[----:B------:R0:W-:Y:S01]  /*13d00*/  @P2 STG.E.U16 desc[UR36][R6.64+0x20], R34 ;  /* 0x0000202206002986 */ /* 0x0001e2000c101524 */
[C---:B------:R-:W-:Y:S02]  /*13d10*/  ISETP.GT.AND P2, PT, R0.reuse, 0x18, P0 ;  /* 0x000000180000780c */ /* 0x040fe40000744270 */
[C---:B------:R-:W-:Y:S02]  /*13d20*/  ISETP.GT.AND P4, PT, R0.reuse, 0x18, P1 ;  /* 0x000000180000780c */ /* 0x040fe40000f84270 */
[----:B------:R-:W-:Y:S02]  /*13d30*/  ISETP.GT.AND P3, PT, R0, 0x19, P1 ;  /* 0x000000190000780c */ /* 0x000fe40000f64270 */
[----:B0-----:R-:W-:Y:S01]  /*13d40*/  @P5 MOV R6, R8 ;  /* 0x0000000800065202 */ /* 0x001fe20000000f00 */
[----:B------:R-:W-:Y:S02]  /*13d50*/  @P5 IMAD.MOV.U32 R7, RZ, RZ, R9 ;  /* 0x000000ffff075224 */ /* 0x000fe400078e0009 */
[-C--:B------:R-:W-:Y:S01]  /*13d60*/  FMUL R36, R36, R2.reuse ;  /* 0x0000000224247220 */ /* 0x080fe20000400000 */
[----:B------:R-:W-:-:S02]  /*13d70*/  FMUL R37, R37, R2 ;  /* 0x0000000225257220 */ /* 0x000fc40000400000 */
[----:B------:R0:W-:Y:S01]  /*13d80*/  @P5 STG.E.U16 desc[UR36][R6.64+0x22], R35 ;  /* 0x0000222306005986 */ /* 0x0001e2000c101524 */
[----:B------:R-:W-:Y:S01]  /*13d90*/  ISETP.GT.AND P5, PT, R0, 0x19, P0 ;  /* 0x000000190000780c */ /* 0x000fe200007a4270 */
[----:B------:R-:W-:Y:S01]  /*13da0*/  FMUL R38, R38, R2 ;  /* 0x0000000226267220 */ /* 0x000fe20000400000 */
[----:B------:R-:W-:Y:S02]  /*13db0*/  F2FP.F16.F32.PACK_AB R36, RZ, R36 ;  /* 0x00000024ff24723e */ /* 0x000fe400000000ff */
[----:B------:R-:W-:Y:S01]  /*13dc0*/  F2FP.F16.F32.PACK_AB R37, RZ, R37 ;  /* 0x00000025ff25723e */ /* 0x000fe200000000ff */
[----:B------:R-:W-:Y:S01]  /*13dd0*/  FMUL R39, R39, R2 ;  /* 0x0000000227277220 */ /* 0x000fe20000400000 */
[----:B------:R-:W-:Y:S01]  /*13de0*/  F2FP.F16.F32.PACK_AB R38, RZ, R38 ;  /* 0x00000026ff26723e */ /* 0x000fe200000000ff */
[----:B------:R-:W-:Y:S01]  /*13df0*/  @P4 STG.E.U16 desc[UR36][R4.64+0x30], R36 ;  /* 0x0000302404004986 */ /* 0x000fe2000c101524 */
[----:B0-----:R-:W-:Y:S02]  /*13e00*/  @P2 IMAD.MOV.U32 R6, RZ, RZ, R8 ;  /* 0x000000ffff062224 */ /* 0x001fe400078e0008 */
[----:B------:R-:W-:Y:S01]  /*13e10*/  @P2 IMAD.MOV.U32 R7, RZ, RZ, R9 ;  /* 0x000000ffff072224 */ /* 0x000fe200078e0009 */
        /* <DEDUP_REMOVED lines=485> */
[----:B------:R-:W-:Y:S01]  /*15c70*/  ISETP.GT.AND P3, PT, R0, 0xe1, P1 ;  /* 0x000000e10000780c */ /* 0x000fe20000f64270 */
[----:B------:R-:W-:Y:S01]  /*15c80*/  FMUL R136, R136, R2 ;  /* 0x0000000288887220 */ /* 0x000fe20000400000 */
[----:B0-----:R-:W-:Y:S01]  /*15c90*/  @P5 MOV R6, R8 ;  /* 0x0000000800065202 */ /* 0x001fe20000000f00 */
[----:B------:R-:W-:Y:S02]  /*15ca0*/  @P5 IMAD.MOV.U32 R7, RZ, RZ, R9 ;  /* 0x000000ffff075224 */ /* 0x000fe400078e0009 */
[-C--:B------:R-:W-:Y:S01]  /*15cb0*/  FMUL R137, R137, R2.reuse ;  /* 0x0000000289897220 */ /* 0x080fe20000400000 */
[----:B------:R-:W-:-:S02]  /*15cc0*/  FMUL R138, R138, R2 ;  /* 0x000000028a8a7220 */ /* 0x000fc40000400000 */
[----:B------:R0:W-:Y:S01]  /*15cd0*/  @P5 STG.E.U16 desc[UR36][R6.64+0x1b2], R135 ;  /* 0x0001b28706005986 */ /* 0x0001e2000c101524 */
[C---:B------:R-:W-:Y:S02]  /*15ce0*/  ISETP.GT.AND P5, PT, R0.reuse, 0xe1, P0 ;  /* 0x000000e10000780c */ /* 0x040fe400007a4270 */
        /* <DEDUP_REMOVED lines=8> */
[----:B------:R-:W-:Y:S01]  /*15d70*/  ISETP.GT.AND P4, PT, R0, 0xe8, P1 ;  /* 0x000000e80000780c */ /* 0x000fe20000f84270 */
[----:B------:R-:W-:Y:S01]  /*15d80*/  FMUL R140, R140, R2 ;  /* 0x000000028c8c7220 */ /* 0x000fe20000400000 */
[----:B------:R-:W-:Y:S01]  /*15d90*/  F2FP.F16.F32.PACK_AB R139, RZ, R139 ;  /* 0x0000008bff8b723e */ /* 0x000fe200000000ff */
[----:B------:R0:W-:Y:S01]  /*15da0*/  @P2 STG.E.U16 desc[UR36][R6.64+0x1c0], R138 ;  /* 0x0001c08a06002986 */ /* 0x0001e2000c101524 */
[----:B------:R-:W-:-:S02]  /*15db0*/  ISETP.GT.AND P2, PT, R0, 0xe8, P0 ;  /* 0x000000e80000780c */ /* 0x000fc40000744270 */
[----:B------:R-:W-:Y:S01]  /*15dc0*/  ISETP.GT.AND P3, PT, R0, 0xe9, P1 ;  /* 0x000000e90000780c */ /* 0x000fe20000f64270 */
[----:B------:R-:W-:Y:S01]  /*15dd0*/  FMUL R141, R141, R2 ;  /* 0x000000028d8d7220 */ /* 0x000fe20000400000 */
[----:B------:R-:W-:Y:S02]  /*15de0*/  F2FP.F16.F32.PACK_AB R140, RZ, R140 ;  /* 0x0000008cff8c723e */ /* 0x000fe400000000ff */
[----:B0-----:R-:W-:Y:S01]  /*15df0*/  @P5 MOV R6, R8 ;  /* 0x0000000800065202 */ /* 0x001fe20000000f00 */
[----:B------:R-:W-:Y:S02]  /*15e00*/  @P5 IMAD.MOV.U32 R7, RZ, RZ, R9 ;  /* 0x000000ffff075224 */ /* 0x000fe400078e0009 */
[----:B------:R-:W-:-:S03]  /*15e10*/  FMUL R142, R142, R2 ;  /* 0x000000028e8e7220 */ /* 0x000fc60000400000 */
[----:B------:R0:W-:Y:S01]  /*15e20*/  @P5 STG.E.U16 desc[UR36][R6.64+0x1c2], R139 ;  /* 0x0001c28b06005986 */ /* 0x0001e2000c101524 */
[C---:B------:R-:W-:Y:S02]  /*15e30*/  ISETP.GT.AND P5, PT, R0.reuse, 0xe9, P0 ;  /* 0x000000e90000780c */ /* 0x040fe400007a4270 */
[----:B------:R-:W-:Y:S01]  /*15e40*/  F2FP.F16.F32.PACK_AB R141, RZ, R141 ;  /* 0x0000008dff8d723e */ /* 0x000fe200000000ff */
[----:B------:R-:W-:Y:S01]  /*15e50*/  @P4 STG.E.U16 desc[UR36][R4.64+0x1d0], R140 ;  /* 0x0001d08c04004986 */ /* 0x000fe2000c101524 */
[----:B------:R-:W-:Y:S01]  /*15e60*/  ISETP.GT.AND P4, PT, R0, 0xf0, P1 ;  /* 0x000000f00000780c */ /* 0x000fe20000f84270 */
[----:B------:R-:W-:Y:S01]  /*15e70*/  FMUL R143, R143, R2 ;  /* 0x000000028f8f7220 */ /* 0x000fe20000400000 */
[----:B------:R-:W-:Y:S01]  /*15e80*/  F2FP.F16.F32.PACK_AB R142, RZ, R142 ;  /* 0x0000008eff8e723e */ /* 0x000fe200000000ff */
[----:B------:R-:W-:Y:S01]  /*15e90*/  FMUL R144, R144, R2 ;  /* 0x0000000290907220 */ /* 0x000fe20000400000 */
[----:B------:R-:W-:Y:S01]  /*15ea0*/  @P3 STG.E.U16 desc[UR36][R4.64+0x1d2], R141 ;  /* 0x0001d28d04003986 */ /* 0x000fe2000c101524 */
[----:B0-----:R-:W-:-:S02]  /*15eb0*/  @P2 IMAD.MOV.U32 R6, RZ, RZ, R8 ;  /* 0x000000ffff062224 */ /* 0x001fc400078e0008 */
[----:B------:R-:W-:Y:S01]  /*15ec0*/  @P2 IMAD.MOV.U32 R7, RZ, RZ, R9 ;  /* 0x000000ffff072224 */ /* 0x000fe200078e0009 */
[C---:B------:R-:W-:Y:S01]  /*15ed0*/  ISETP.GT.AND P3, PT, R0.reuse, 0xf1, P1 ;  /* 0x000000f10000780c */ /* 0x040fe20000f64270 */
[----:B------:R-:W-:Y:S01]  /*15ee0*/  FMUL R145, R145, R2 ;  /* 0x0000000291917220 */ /* 0x000fe20000400000 */
[----:B------:R-:W-:Y:S02]  /*15ef0*/  F2FP.F16.F32.PACK_AB R143, RZ, R143 ;  /* 0x0000008fff8f723e */ /* 0x000fe400000000ff */
[----:B------:R0:W-:Y:S01]  /*15f00*/  @P2 STG.E.U16 desc[UR36][R6.64+0x1d0], R142 ;  /* 0x0001d08e06002986 */ /* 0x0001e2000c101524 */
[----:B------:R-:W-:Y:S02]  /*15f10*/  F2FP.F16.F32.PACK_AB R144, RZ, R144 ;  /* 0x00000090ff90723e */ /* 0x000fe400000000ff */
[----:B------:R-:W-:Y:S02]  /*15f20*/  ISETP.GT.AND P2, PT, R0, 0xf0, P0 ;  /* 0x000000f00000780c */ /* 0x000fe40000744270 */
[----:B------:R-:W-:-:S02]  /*15f30*/  F2FP.F16.F32.PACK_AB R145, RZ, R145 ;  /* 0x00000091ff91723e */ /* 0x000fc400000000ff */
[----:B0-----:R-:W-:Y:S01]  /*15f40*/  @P5 MOV R6, R8 ;  /* 0x0000000800065202 */ /* 0x001fe20000000f00 */
[----:B------:R-:W-:Y:S02]  /*15f50*/  @P5 IMAD.MOV.U32 R7, RZ, RZ, R9 ;  /* 0x000000ffff075224 */ /* 0x000fe400078e0009 */
[----:B------:R-:W-:-:S03]  /*15f60*/  FMUL R146, R146, R2 ;  /* 0x0000000292927220 */ /* 0x000fc60000400000 */
[----:B------:R0:W-:Y:S04]  /*15f70*/  @P5 STG.E.U16 desc[UR36][R6.64+0x1d2], R143 ;  /* 0x0001d28f06005986 */ /* 0x0001e8000c101524 */
[----:B------:R-:W-:Y:S01]  /*15f80*/  @P4 STG.E.U16 desc[UR36][R4.64+0x1e0], R144 ;  /* 0x0001e09004004986 */ /* 0x000fe2000c101524 */
[----:B------:R-:W-:-:S03]  /*15f90*/  ISETP.GT.AND P4, PT, R0, 0xf1, P0 ;  /* 0x000000f10000780c */ /* 0x000fc60000784270 */
[----:B------:R-:W-:Y:S01]  /*15fa0*/  @P3 STG.E.U16 desc[UR36][R4.64+0x1e2], R145 ;  /* 0x0001e29104003986 */ /* 0x000fe2000c101524 */
[C---:B------:R-:W-:Y:S02]  /*15fb0*/  ISETP.GT.AND P3, PT, R0.reuse, 0xf8, P1 ;  /* 0x000000f80000780c */ /* 0x040fe40000f64270 */
[C---:B------:R-:W-:Y:S01]  /*15fc0*/  ISETP.GT.AND P1, PT, R0.reuse, 0xf9, P1 ;  /* 0x000000f90000780c */ /* 0x040fe20000f24270 */
[----:B0-----:R-:W-:Y:S01]  /*15fd0*/  @P2 IMAD.MOV.U32 R6, RZ, RZ, R8 ;  /* 0x000000ffff062224 */ /* 0x001fe200078e0008 */
[----:B------:R-:W-:Y:S01]  /*15fe0*/  F2FP.F16.F32.PACK_AB R146, RZ, R146 ;  /* 0x00000092ff92723e */ /* 0x000fe200000000ff */
[----:B------:R-:W-:Y:S01]  /*15ff0*/  @P2 IMAD.MOV.U32 R7, RZ, RZ, R9 ;  /* 0x000000ffff072224 */ /* 0x000fe200078e0009 */
[----:B------:R-:W-:Y:S01]  /*16000*/  ISETP.GT.AND P5, PT, R0, 0xf8, P0 ;  /* 0x000000f80000780c */ /* 0x000fe200007a4270 */
[-C--:B------:R-:W-:Y:S01]  /*16010*/  FMUL R147, R147, R2.reuse ;  /* 0x0000000293937220 */ /* 0x080fe20000400000 */
[-C--:B------:R-:W-:Y:S01]  /*16020*/  FMUL R148, R148, R2.reuse ;  /* 0x0000000294947220 */ /* 0x080fe20000400000 */
[----:B------:R-:W-:Y:S01]  /*16030*/  FMUL R149, R149, R2 ;  /* 0x0000000295957220 */ /* 0x000fe20000400000 */
[----:B------:R0:W-:Y:S01]  /*16040*/  @P2 STG.E.U16 desc[UR36][R6.64+0x1e0], R146 ;  /* 0x0001e09206002986 */ /* 0x0001e2000c101524 */
[----:B------:R-:W-:-:S02]  /*16050*/  ISETP.GT.AND P0, PT, R0, 0xf9, P0 ;  /* 0x000000f90000780c */ /* 0x000fc40000704270 */
[----:B------:R-:W-:Y:S01]  /*16060*/  F2FP.F16.F32.PACK_AB R147, RZ, R147 ;  /* 0x00000093ff93723e */ /* 0x000fe200000000ff */
[----:B------:R-:W-:Y:S01]  /*16070*/  FMUL R150, R150, R2 ;  /* 0x0000000296967220 */ /* 0x000fe20000400000 */
[----:B------:R-:W-:Y:S02]  /*16080*/  F2FP.F16.F32.PACK_AB R148, RZ, R148 ;  /* 0x00000094ff94723e */ /* 0x000fe400000000ff */
[----:B------:R-:W-:Y:S01]  /*16090*/  F2FP.F16.F32.PACK_AB R149, RZ, R149 ;  /* 0x00000095ff95723e */ /* 0x000fe200000000ff */
[----:B------:R-:W-:Y:S01]  /*160a0*/  FMUL R151, R151, R2 ;  /* 0x0000000297977220 */ /* 0x000fe20000400000 */
[----:B0-----:R-:W-:Y:S01]  /*160b0*/  @P4 MOV R6, R8 ;  /* 0x0000000800064202 */ /* 0x001fe20000000f00 */
[----:B------:R-:W-:Y:S01]  /*160c0*/  @P4 IMAD.MOV.U32 R7, RZ, RZ, R9 ;  /* 0x000000ffff074224 */ /* 0x000fe200078e0009 */
[----:B------:R-:W-:-:S04]  /*160d0*/  F2FP.F16.F32.PACK_AB R150, RZ, R150 ;  /* 0x00000096ff96723e */ /* 0x000fc800000000ff */
[----:B------:R-:W-:Y:S01]  /*160e0*/  @P4 STG.E.U16 desc[UR36][R6.64+0x1e2], R147 ;  /* 0x0001e29306004986 */ /* 0x000fe2000c101524 */
[----:B------:R-:W-:-:S03]  /*160f0*/  F2FP.F16.F32.PACK_AB R151, RZ, R151 ;  /* 0x00000097ff97723e */ /* 0x000fc600000000ff */
[----:B------:R-:W-:Y:S04]  /*16100*/  @P3 STG.E.U16 desc[UR36][R4.64+0x1f0], R148 ;  /* 0x0001f09404003986 */ /* 0x000fe8000c101524 */
[----:B------:R0:W-:Y:S02]  /*16110*/  @P1 STG.E.U16 desc[UR36][R4.64+0x1f2], R149 ;  /* 0x0001f29504001986 */ /* 0x0001e4000c101524 */
[----:B0-----:R-:W-:Y:S02]  /*16120*/  @P5 IMAD.MOV.U32 R4, RZ, RZ, R8 ;  /* 0x000000ffff045224 */ /* 0x001fe400078e0008 */
[----:B------:R-:W-:-:S05]  /*16130*/  @P5 IMAD.MOV.U32 R5, RZ, RZ, R9 ;  /* 0x000000ffff055224 */ /* 0x000fca00078e0009 */
[----:B------:R0:W-:Y:S04]  /*16140*/  @P5 STG.E.U16 desc[UR36][R4.64+0x1f0], R150 ;  /* 0x0001f09604005986 */ /* 0x0001e8000c101524 */
[----:B------:R0:W-:Y:S02]  /*16150*/  @P0 STG.E.U16 desc[UR36][R8.64+0x1f2], R151 ;  /* 0x0001f29708000986 */ /* 0x0001e4000c101524 */
.L_x_542:
[----:B------:R-:W-:Y:S05]  /*16160*/  BSYNC B0 ;  /* 0x0000000000007941 */ /* 0x000fea0003800000 */
.L_x_34:
[----:B0-----:R-:W2:Y:S04]  /*16170*/  LDL.LU R5, [R1+0x200] ;  /* 0x0002000001057983 */ /* 0x001ea80000300800 */
[----:B------:R-:W2:Y:S01]  /*16180*/  LDL.LU R4, [R1+0x204] ;  /* 0x0002040001047983 */ /* 0x000ea20000300800 */
[----:B------:R-:W-:Y:S01]  /*16190*/  ULDC UR4, c[0x0][0xc] ;  /* 0x0000030000047ab9 */ /* 0x000fe20000000800 */
[----:B------:R-:W-:Y:S01]  /*161a0*/  ULDC UR5, c[0x0][0x10] ;  /* 0x0000040000057ab9 */ /* 0x000fe20000000800 */
[----:B-----5:R-:W2:Y:S01]  /*161b0*/  LDC R3, c[0x0][0x14] ;  /* 0x00000500ff037b82 */ /* 0x020ea20000000800 */
[----:B------:R-:W-:Y:S01]  /*161c0*/  UIMAD.WIDE.U32 UR4, UR4, UR5, URZ ;  /* 0x00000005040472a5 */ /* 0x000fe2000f8e003f */
[----:B----4-:R-:W-:Y:S01]  /*161d0*/  PRMT R0, RZ, 0x7610, R0 ;  /* 0x00007610ff007816 */ /* 0x010fe20000000000 */
[----:B------:R-:W-:Y:S01]  /*161e0*/  UMOV UR42, 0xffffffff ;  /* 0xffffffff002a7882 */ /* 0x000fe20000000000 */
[----:B------:R-:W-:-:S03]  /*161f0*/  UMOV UR43, 0xffffffff ;  /* 0xffffffff002b7882 */ /* 0x000fc60000000000 */
[----:B--2---:R-:W-:-:S04]  /*16200*/  IMAD.WIDE.U32 R4, R3, UR4, R4 ;  /* 0x0000000403047c25 */ /* 0x004fc8000f8e0004 */
[----:B------:R-:W-:Y:S01]  /*16210*/  IMAD R3, R3, UR5, RZ ;  /* 0x0000000503037c24 */ /* 0x000fe2000f8e02ff */
[----:B------:R-:W-:Y:S01]  /*16220*/  ULDC.64 UR4, c[0x0][0x650] ;  /* 0x0001940000047ab9 */ /* 0x000fe20000000a00 */
[----:B------:R-:W-:Y:S01]  /*16230*/  IMAD.MOV.U32 R7, RZ, RZ, R4 ;  /* 0x000000ffff077224 */ /* 0x000fe200078e0004 */
[----:B------:R-:W-:Y:S02]  /*16240*/  ISETP.GE.U32.AND P0, PT, R4, UR4, PT ;  /* 0x0000000404007c0c */ /* 0x000fe4000bf06070 */
[----:B------:R-:W-:-:S04]  /*16250*/  IADD3 R6, R5, R3, RZ ;  /* 0x0000000305067210 */ /* 0x000fc80007ffe0ff */
[----:B------:R-:W-:Y:S01]  /*16260*/  ISETP.GE.U32.AND.EX P0, PT, R6, UR5, PT, P0 ;  /* 0x0000000506007c0c */ /* 0x000fe2000bf06100 */
[----:B------:R0:W-:Y:S04]  /*16270*/  STL [R1+0x200], R6 ;  /* 0x0002000601007387 */ /* 0x0001e80000100800 */
[----:B------:R0:W-:Y:S08]  /*16280*/  STL [R1+0x204], R7 ;  /* 0x0002040701007387 */ /* 0x0001f00000100800 */
[----:B------:R-:W-:Y:S05]  /*16290*/  @P0 BRA `(.L_x_543) ;  /* 0x0000000400880947 */ /* 0x000fea0003800000 */
[----:B------:R-:W2:Y:S01]  /*162a0*/  S2UR UR6, SR_CTAID.X ;  /* 0x00000000000679c3 */ /* 0x000ea20000002500 */
[----:B------:R-:W-:Y:S01]  /*162b0*/  ULDC.64 UR12, c[0x0][0x628] ;  /* 0x00018a00000c7ab9 */ /* 0x000fe20000000a00 */
[----:B------:R-:W-:Y:S01]  /*162c0*/  ULDC UR4, c[0x0][0x150] ;  /* 0x0000540000047ab9 */ /* 0x000fe20000000800 */
[----:B------:R-:W-:Y:S01]  /*162d0*/  ISETP.NE.U32.AND P0, PT, RZ, UR12, PT ;  /* 0x0000000cff007c0c */ /* 0x000fe2000bf05070 */
[----:B------:R-:W-:Y:S01]  /*162e0*/  ULDC UR15, c[0x0][0x630] ;  /* 0x00018c00000f7ab9 */ /* 0x000fe20000000800 */
[C---:B------:R-:W-:Y:S01]  /*162f0*/  R2UR UR16, R7.reuse ;  /* 0x00000000071072ca */ /* 0x040fe200000e0000 */
[----:B------:R-:W-:Y:S01]  /*16300*/  ULDC UR19, c[0x0][0x154] ;  /* 0x0000550000137ab9 */ /* 0x000fe20000000800 */
[----:B------:R-:W-:Y:S01]  /*16310*/  ISETP.NE.AND.EX P0, PT, RZ, UR13, PT, P0 ;  /* 0x0000000dff007c0c */ /* 0x000fe2000bf05300 */
[----:B------:R-:W4:Y:S01]  /*16320*/  S2UR UR18, SR_CTAID.Y ;  /* 0x00000000001279c3 */ /* 0x000f220000002600 */
[----:B------:R-:W-:Y:S02]  /*16330*/  R2UR UR17, R6 ;  /* 0x00000000061172ca */ /* 0x000fe400000e0000 */
[----:B------:R-:W-:-:S02]  /*16340*/  R2UR UR10, R7 ;  /* 0x00000000070a72ca */ /* 0x000fc400000e0000 */
[----:B------:R-:W-:Y:S02]  /*16350*/  R2UR UR11, R6 ;  /* 0x00000000060b72ca */ /* 0x000fe400000e0000 */
[----:B--2---:R-:W-:-:S05]  /*16360*/  I2FP.F32.U32 R0, UR6 ;  /* 0x0000000600007c45 */ /* 0x004fca0008201000 */
[----:B------:R-:W-:-:S04]  /*16370*/  FMUL R0, R0, UR4 ;  /* 0x0000000400007c20 */ /* 0x000fc80008400000 */
[----:B------:R2:W0:Y:S01]  /*16380*/  F2I.U32.TRUNC.NTZ R3, R0 ;  /* 0x0000000000037305 */ /* 0x000422000020f000 */
[----:B----4-:R-:W-:Y:S05]  /*16390*/  @!P0 BRA `(.L_x_544) ;  /* 0x0000000000308947 */ /* 0x010fea0003800000 */
        /* <DEDUP_REMOVED lines=12> */
.L_x_544:
[----:B------:R-:W-:Y:S01]  /*16460*/  USHF.R.U64 UR43, UR10, UR15, UR11 ;  /* 0x0000000f0a2b7299 */ /* 0x000fe2000800120b */
[----:B--2---:R-:W-:Y:S01]  /*16470*/  I2FP.F32.U32 R0, UR18 ;  /* 0x0000001200007c45 */ /* 0x004fe20008201000 */
[----:B------:R-:W-:Y:S02]  /*16480*/  USHF.R.U32.HI UR4, URZ, UR15, UR11 ;  /* 0x0000000f3f047299 */ /* 0x000fe4000801160b */
[----:B------:R-:W-:Y:S02]  /*16490*/  UIADD3 UR10, UP0, URZ, -UR43, URZ ;  /* 0x8000002b3f0a7290 */ /* 0x000fe4000ff1e03f */
[----:B------:R-:W-:Y:S01]  /*164a0*/  FMUL R0, R0, UR19 ;  /* 0x0000001300007c20 */ /* 0x000fe20008400000 */
[----:B------:R-:W-:Y:S01]  /*164b0*/  ULDC.64 UR12, c[0x0][0x620] ;  /* 0x00018800000c7ab9 */ /* 0x000fe20000000a00 */
[----:B------:R-:W-:Y:S01]  /*164c0*/  UIADD3.X UR4, URZ, ~UR4, URZ, UP0, !UPT ;  /* 0x800000043f047290 */ /* 0x000fe200087fe43f */
[----:B------:R-:W-:Y:S01]  /*164d0*/  UMOV UR8, UR16 ;  /* 0x0000001000087c82 */ /* 0x000fe20008000000 */
[----:B------:R-:W-:-:S02]  /*164e0*/  UMOV UR9, UR17 ;  /* 0x0000001100097c82 */ /* 0x000fc40008000000 */
[----:B------:R-:W-:Y:S01]  /*164f0*/  UIMAD UR4, UR4, UR12, URZ ;  /* 0x0000000c040472a4 */ /* 0x000fe2000f8e023f */
[----:B------:R-:W2:Y:S01]  /*16500*/  F2I.U32.TRUNC.NTZ R0, R0 ;  /* 0x0000000000007305 */ /* 0x000ea2000020f000 */
[----:B------:R-:W-:Y:S01]  /*16510*/  UIMAD.WIDE.U32 UR8, UR10, UR12, UR8 ;  /* 0x0000000c0a0872a5 */ /* 0x000fe2000f8e0008 */
[----:B0-----:R-:W-:Y:S01]  /*16520*/  R2UR UR12, R3 ;  /* 0x00000000030c72ca */ /* 0x001fe200000e0000 */
[----:B------:R-:W-:Y:S01]  /*16530*/  UIMAD UR10, UR10, UR13, UR4 ;  /* 0x0000000d0a0a72a4 */ /* 0x000fe2000f8e0204 */
[----:B------:R-:W-:Y:S01]  /*16540*/  ULDC UR11, c[0x0][0x618] ;  /* 0x00018600000b7ab9 */ /* 0x000fe20000000800 */
[----:B------:R-:W-:Y:S02]  /*16550*/  ULDC UR21, c[0x0][0x658] ;  /* 0x0001960000157ab9 */ /* 0x000fe40000000800 */
[----:B------:R-:W-:Y:S01]  /*16560*/  UIADD3 UR9, UR9, UR10, URZ ;  /* 0x0000000a09097290 */ /* 0x000fe2000fffe03f */
[----:B------:R-:W-:Y:S01]  /*16570*/  UMOV UR15, 0xffffffff ;  /* 0xffffffff000f7882 */ /* 0x000fe20000000000 */
[----:B------:R-:W-:Y:S01]  /*16580*/  ULDC.64 UR4, c[0x0][0x640] ;  /* 0x0001900000047ab9 */ /* 0x000fe20000000a00 */
[----:B------:R-:W-:Y:S01]  /*16590*/  USHF.L.U32 UR15, UR15, UR21, URZ ;  /* 0x000000150f0f7299 */ /* 0x000fe2000800063f */
[----:B------:R-:W-:Y:S01]  /*165a0*/  ISETP.NE.U32.AND P0, PT, RZ, UR4, PT ;  /* 0x00000004ff007c0c */ /* 0x000fe2000bf05070 */
[----:B------:R-:W-:-:S02]  /*165b0*/  USHF.R.U64 UR16, UR8, UR11, UR9 ;  /* 0x0000000b08107299 */ /* 0x000fc40008001209 */
[----:B------:R-:W-:Y:S01]  /*165c0*/  USHF.R.U32.HI UR8, URZ, UR11, UR9 ;  /* 0x0000000b3f087299 */ /* 0x000fe20008011609 */
[----:B--2---:R-:W-:Y:S01]  /*165d0*/  R2UR UR14, R0 ;  /* 0x00000000000e72ca */ /* 0x004fe200000e0000 */
[----:B------:R-:W-:Y:S01]  /*165e0*/  ULDC UR17, c[0x0][0x608] ;  /* 0x0001820000117ab9 */ /* 0x000fe20000000800 */
[----:B------:R-:W-:Y:S01]  /*165f0*/  ULOP3.LUT UR41, URZ, UR15, URZ, 0x33, !UPT ;  /* 0x0000000f3f297292 */ /* 0x000fe2000f8e333f */
[----:B------:R-:W-:Y:S01]  /*16600*/  ISETP.NE.AND.EX P0, PT, RZ, UR5, PT, P0 ;  /* 0x00000005ff007c0c */ /* 0x000fe2000bf05300 */
[----:B------:R-:W-:Y:S02]  /*16610*/  USHF.R.U64 UR15, UR16, UR17, UR8 ;  /* 0x00000011100f7299 */ /* 0x000fe40008001208 */
[----:B------:R-:W-:Y:S02]  /*16620*/  USHF.R.U32.HI UR8, URZ, UR17, UR8 ;  /* 0x000000113f087299 */ /* 0x000fe40008011608 */
[----:B------:R-:W-:Y:S02]  /*16630*/  UIADD3 UR12, -UR12, URZ, URZ ;  /* 0x0000003f0c0c7290 */ /* 0x000fe4000fffe13f */
[----:B------:R-:W-:Y:S01]  /*16640*/  USHF.R.U64 UR17, UR15, UR21, UR8 ;  /* 0x000000150f117299 */ /* 0x000fe20008001208 */
[----:B------:R-:W-:Y:S01]  /*16650*/  UMOV UR19, 0x1 ;  /* 0x0000000100137882 */ /* 0x000fe20000000000 */
[----:B------:R-:W-:Y:S01]  /*16660*/  ULDC UR13, c[0x0][0x144] ;  /* 0x00005100000d7ab9 */ /* 0x000fe20000000800 */
[----:B------:R-:W-:Y:S01]  /*16670*/  ULDC UR7, c[0x0][0x600] ;  /* 0x0001800000077ab9 */ /* 0x000fe20000000800 */
[----:B------:R-:W-:-:S02]  /*16680*/  USHF.L.U32 UR24, UR19, UR21, URZ ;  /* 0x0000001513187299 */ /* 0x000fc4000800063f */
[----:B------:R-:W-:Y:S02]  /*16690*/  USHF.R.U32.HI UR8, URZ, UR21, UR8 ;  /* 0x000000153f087299 */ /* 0x000fe40008011608 */
[----:B------:R-:W-:Y:S02]  /*166a0*/  UIMAD UR21, UR13, UR12, UR6 ;  /* 0x0000000c0d1572a4 */ /* 0x000fe4000f8e0206 */
[----:B------:R-:W-:Y:S02]  /*166b0*/  UIADD3 UR20, UR7, -0x1, URZ ;  /* 0xffffffff07147890 */ /* 0x000fe4000fffe03f */
[----:B------:R-:W-:Y:S01]  /*166c0*/  UIADD3 UR19, -UR14, URZ, URZ ;  /* 0x0000003f0e137290 */ /* 0x000fe2000fffe13f */
[----:B------:R-:W-:Y:S01]  /*166d0*/  ULDC UR25, c[0x0][0x148] ;  /* 0x0000520000197ab9 */ /* 0x000fe20000000800 */
[----:B------:R-:W-:Y:S01]  /*166e0*/  ULDC UR22, c[0x0][0x648] ;  /* 0x0001920000167ab9 */ /* 0x000fe20000000800 */
[----:B------:R-:W-:Y:S01]  /*166f0*/  ULDC UR23, c[0x0][0x638] ;  /* 0x00018e0000177ab9 */ /* 0x000fe20000000800 */
        /* <DEDUP_REMOVED lines=14> */
.L_x_545:
[----:B------:R-:W-:Y:S01]  /*167e0*/  UISETP.NE.AND UP0, UPT, UR45, URZ, UPT ;  /* 0x0000003f2d00728c */ /* 0x000fe2000bf05270 */
[----:B------:R-:W-:Y:S01]  /*167f0*/  IMAD.MOV.U32 R0, RZ, RZ, 0x1 ;  /* 0x00000001ff007424 */ /* 0x000fe200078e00ff */
[----:B------:R-:W-:Y:S02]  /*16800*/  USHF.R.U64 UR4, UR6, UR22, UR8 ;  /* 0x0000001606047299 */ /* 0x000fe40008001208 */
[----:B------:R-:W-:Y:S02]  /*16810*/  ULOP3.LUT UR41, UR15, UR41, URZ, 0xc0, !UPT ;  /* 0x000000290f297292 */ /* 0x000fe4000f8ec03f */
[----:B------:R-:W-:Y:S02]  /*16820*/  UIADD3 UR5, -UR4, URZ, URZ ;  /* 0x0000003f04057290 */ /* 0x000fe4000fffe13f */
[----:B------:R-:W-:Y:S02]  /*16830*/  UIMAD UR41, UR24, UR4, UR41 ;  /* 0x00000004182972a4 */ /* 0x000fe4000f8e0229 */
[----:B------:R-:W-:-:S02]  /*16840*/  ULOP3.LUT UR16, UR16, UR20, URZ, 0xc0, !UPT ;  /* 0x0000001410107292 */ /* 0x000fc4000f8ec03f */
[----:B------:R-:W-:Y:S02]  /*16850*/  @UP0 UIMAD UR21, UR25, UR19, UR18 ;  /* 0x00000013191502a4 */ /* 0x000fe4000f8e0212 */
[----:B------:R-:W-:-:S03]  /*16860*/  UIMAD UR4, UR5, UR23, UR17 ;  /* 0x00000017050472a4 */ /* 0x000fc6000f8e0211 */
[----:B------:R-:W-:Y:S01]  /*16870*/  ULDC UR5, c[0x0][0x610] ;  /* 0x0001840000057ab9 */ /* 0x000fe20000000800 */
[----:B------:R-:W-:Y:S02]  /*16880*/  UIMAD UR4, UR4, UR7, UR16 ;  /* 0x00000007040472a4 */ /* 0x000fe4000f8e0210 */
[----:B------:R-:W-:-:S04]  /*16890*/  UIMAD UR41, UR41, UR5, UR21 ;  /* 0x00000005292972a4 */ /* 0x000fc8000f8e0215 */
[----:B------:R-:W-:Y:S02]  /*168a0*/  USEL UR42, UR4, UR41, !UP0 ;  /* 0x00000029042a7287 */ /* 0x000fe4000c000000 */
[----:B------:R-:W-:-:S12]  /*168b0*/  USEL UR41, UR41, UR4, !UP0 ;  /* 0x0000000429297287 */ /* 0x000fd8000c000000 */
.L_x_543:
[----:B------:R-:W-:-:S13]  /*168c0*/  LOP3.LUT P0, RZ, R0, 0xff, RZ, 0xc0, !PT ;  /* 0x000000ff00ff7812 */ /* 0x000fda000780c0ff */
[----:B------:R-:W-:Y:S05]  /*168d0*/  @P0 BRA `(.L_x_546) ;  /* 0xfffffea800900947 */ /* 0x000fea000383ffff */
[----:B------:R-:W-:Y:S05]  /*168e0*/  EXIT ;  /* 0x000000000000794d */ /* 0x000fea0003800000 */
.L_x_7:
[----:B------:R-:W2:Y:S01]  /*168f0*/  LDL R5, [R1+0x204] ;  /* 0x0002040001057983 */ /* 0x000ea20000100800 */
[----:B------:R-:W-:-:S03]  /*16900*/  ULDC.64 UR4, c[0x0][0x650] ;  /* 0x0001940000047ab9 */ /* 0x000fc60000000a00 */
[----:B------:R-:W3:Y:S01]  /*16910*/  LDL R4, [R1+0x200] ;  /* 0x0002000001047983 */ /* 0x000ee20000100800 */
[----:B------:R-:W-:Y:S01]  /*16920*/  PRMT R0, RZ, 0x7610, R0 ;  /* 0x00007610ff007816 */ /* 0x000fe20000000000 */
[----:B------:R-:W-:Y:S01]  /*16930*/  IMAD.MOV.U32 R3, RZ, RZ, -0x1 ;  /* 0xffffffffff037424 */ /* 0x000fe200078e00ff */
[----:B------:R-:W-:Y:S01]  /*16940*/  MOV R2, 0xffffffff ;  /* 0xffffffff00027802 */ /* 0x000fe20000000f00 */
[----:B------:R-:W-:Y:S01]  /*16950*/  IMAD.MOV.U32 R10, RZ, RZ, -0x1 ;  /* 0xffffffffff0a7424 */ /* 0x000fe200078e00ff */
[----:B--2---:R-:W-:-:S04]  /*16960*/  ISETP.GE.U32.AND P0, PT, R5, UR4, PT ;  /* 0x0000000405007c0c */ /* 0x004fc8000bf06070 */
[----:B---3--:R-:W-:-:S13]  /*16970*/  ISETP.GE.U32.AND.EX P0, PT, R4, UR5, PT, P0 ;  /* 0x0000000504007c0c */ /* 0x008fda000bf06100 */
        /* <DEDUP_REMOVED lines=21> */
.L_x_548:
[----:B------:R-:W-:Y:S01]  /*16ad0*/  USHF.R.U64 UR4, UR14, UR19, UR15 ;  /* 0x000000130e047299 */ /* 0x000fe2000800120f */
[----:B------:R-:W-:Y:S01]  /*16ae0*/  R2UR UR7, R4 ;  /* 0x00000000040772ca */ /* 0x000fe200000e0000 */
[----:B------:R-:W-:Y:S02]  /*16af0*/  USHF.R.U32.HI UR5, URZ, UR19, UR15 ;  /* 0x000000133f057299 */ /* 0x000fe4000801160f */
[----:B------:R-:W-:Y:S01]  /*16b00*/  UIADD3 UR13, UP0, URZ, -UR4, URZ ;  /* 0x800000043f0d7290 */ /* 0x000fe2000ff1e03f */
[----:B------:R-:W-:Y:S01]  /*16b10*/  ULDC.64 UR14, c[0x0][0x620] ;  /* 0x00018800000e7ab9 */ /* 0x000fe20000000a00 */
[----:B------:R-:W-:Y:S02]  /*16b20*/  UMOV UR6, UR20 ;  /* 0x0000001400067c82 */ /* 0x000fe40008000000 */
[----:B------:R-:W-:Y:S02]  /*16b30*/  UIADD3.X UR5, URZ, ~UR5, URZ, UP0, !UPT ;  /* 0x800000053f057290 */ /* 0x000fe400087fe43f */
[----:B------:R-:W-:-:S02]  /*16b40*/  UISETP.NE.AND UP1, UPT, UR45, URZ, UPT ;  /* 0x0000003f2d00728c */ /* 0x000fc4000bf25270 */
[----:B------:R-:W-:Y:S02]  /*16b50*/  UIMAD UR5, UR5, UR14, URZ ;  /* 0x0000000e050572a4 */ /* 0x000fe4000f8e023f */
[----:B------:R-:W-:Y:S02]  /*16b60*/  UIMAD.WIDE.U32 UR6, UR13, UR14, UR6 ;  /* 0x0000000e0d0672a5 */ /* 0x000fe4000f8e0006 */
[----:B------:R-:W-:Y:S01]  /*16b70*/  UIMAD UR5, UR13, UR15, UR5 ;  /* 0x0000000f0d0572a4 */ /* 0x000fe2000f8e0205 */
[----:B------:R-:W-:Y:S02]  /*16b80*/  ULDC UR14, c[0x0][0x608] ;  /* 0x00018200000e7ab9 */ /* 0x000fe40000000800 */
[----:B------:R-:W-:Y:S01]  /*16b90*/  ULDC UR13, c[0x0][0x618] ;  /* 0x00018600000d7ab9 */ /* 0x000fe20000000800 */
[----:B------:R-:W-:Y:S01]  /*16ba0*/  UIADD3 UR5, UR7, UR5, URZ ;  /* 0x0000000507057290 */ /* 0x000fe2000fffe03f */
[----:B------:R-:W-:Y:S01]  /*16bb0*/  ULDC UR22, c[0x0][0x658] ;  /* 0x0001960000167ab9 */ /* 0x000fe20000000800 */
[----:B------:R-:W-:-:S02]  /*16bc0*/  @UP1 UIMAD UR8, UR11, UR12, UR10 ;  /* 0x0000000c0b0812a4 */ /* 0x000fc4000f8e020a */
[----:B------:R-:W-:Y:S02]  /*16bd0*/  USHF.R.U64 UR17, UR6, UR13, UR5 ;  /* 0x0000000d06117299 */ /* 0x000fe40008001205 */
[----:B------:R-:W-:Y:S01]  /*16be0*/  USHF.R.U32.HI UR5, URZ, UR13, UR5 ;  /* 0x0000000d3f057299 */ /* 0x000fe20008011605 */
[----:B------:R-:W-:Y:S01]  /*16bf0*/  ULDC.64 UR6, c[0x0][0x640] ;  /* 0x0001900000067ab9 */ /* 0x000fe20000000a00 */
[----:B------:R-:W-:Y:S01]  /*16c00*/  UMOV UR10, 0xffffffff ;  /* 0xffffffff000a7882 */ /* 0x000fe20000000000 */
[----:B------:R-:W-:Y:S01]  /*16c10*/  ISETP.NE.U32.AND P0, PT, RZ, UR6, PT ;  /* 0x00000006ff007c0c */ /* 0x000fe2000bf05070 */
[----:B------:R-:W-:Y:S02]  /*16c20*/  USHF.R.U64 UR18, UR17, UR14, UR5 ;  /* 0x0000000e11127299 */ /* 0x000fe40008001205 */
[----:B------:R-:W-:Y:S01]  /*16c30*/  USHF.R.U32.HI UR5, URZ, UR14, UR5 ;  /* 0x0000000e3f057299 */ /* 0x000fe20008011605 */
[----:B------:R-:W-:Y:S01]  /*16c40*/  ISETP.NE.AND.EX P0, PT, RZ, UR7, PT, P0 ;  /* 0x00000007ff007c0c */ /* 0x000fe2000bf05300 */
[----:B------:R-:W-:-:S02]  /*16c50*/  USHF.L.U32 UR11, UR10, UR22, URZ ;  /* 0x000000160a0b7299 */ /* 0x000fc4000800063f */
[----:B------:R-:W-:Y:S01]  /*16c60*/  USHF.R.U64 UR19, UR18, UR22, UR5 ;  /* 0x0000001612137299 */ /* 0x000fe20008001205 */
[----:B------:R-:W-:Y:S01]  /*16c70*/  ULDC UR20, c[0x0][0x600] ;  /* 0x0001800000147ab9 */ /* 0x000fe20000000800 */
[----:B------:R-:W-:Y:S02]  /*16c80*/  USHF.R.U32.HI UR10, URZ, UR22, UR5 ;  /* 0x000000163f0a7299 */ /* 0x000fe40008011605 */
[----:B------:R-:W-:Y:S02]  /*16c90*/  UIADD3 UR21, UR20, -0x1, URZ ;  /* 0xffffffff14157890 */ /* 0x000fe4000fffe03f */
[----:B------:R-:W-:Y:S01]  /*16ca0*/  ULOP3.LUT UR26, URZ, UR11, URZ, 0x33, !UPT ;  /* 0x0000000b3f1a7292 */ /* 0x000fe2000f8e333f */
        /* <DEDUP_REMOVED lines=17> */
.L_x_549:
[----:B------:R-:W-:Y:S01]  /*16dc0*/  USHF.R.U64 UR6, UR5, UR23, UR10 ;  /* 0x0000001705067299 */ /* 0x000fe2000800120a */
[----:B------:R-:W-:Y:S01]  /*16dd0*/  IMAD.MOV.U32 R0, RZ, RZ, 0x1 ;  /* 0x00000001ff007424 */ /* 0x000fe200078e00ff */
[----:B------:R-:W-:Y:S01]  /*16de0*/  USHF.L.U32 UR25, UR25, UR22, URZ ;  /* 0x0000001619197299 */ /* 0x000fe2000800063f */
[----:B------:R-:W-:Y:S01]  /*16df0*/  IMAD.U32 R10, RZ, RZ, UR4 ;  /* 0x00000004ff0a7e24 */ /* 0x000fe2000f8e00ff */
[----:B------:R-:W-:Y:S02]  /*16e00*/  ULOP3.LUT UR5, UR18, UR26, URZ, 0xc0, !UPT ;  /* 0x0000001a12057292 */ /* 0x000fe4000f8ec03f */
[----:B------:R-:W-:Y:S02]  /*16e10*/  UIADD3 UR7, -UR6, URZ, URZ ;  /* 0x0000003f06077290 */ /* 0x000fe4000fffe13f */
[----:B------:R-:W-:Y:S02]  /*16e20*/  UIMAD UR6, UR25, UR6, UR5 ;  /* 0x00000006190672a4 */ /* 0x000fe4000f8e0205 */
[----:B------:R-:W-:-:S02]  /*16e30*/  ULOP3.LUT UR17, UR17, UR21, URZ, 0xc0, !UPT ;  /* 0x0000001511117292 */ /* 0x000fc4000f8ec03f */
[----:B------:R-:W-:Y:S02]  /*16e40*/  UIMAD UR5, UR7, UR24, UR19 ;  /* 0x00000018070572a4 */ /* 0x000fe4000f8e0213 */
[----:B------:R-:W-:Y:S01]  /*16e50*/  UISETP.NE.AND UP0, UPT, UR45, URZ, UPT ;  /* 0x0000003f2d00728c */ /* 0x000fe2000bf05270 */
[----:B------:R-:W-:Y:S01]  /*16e60*/  ULDC UR7, c[0x0][0x610] ;  /* 0x0001840000077ab9 */ /* 0x000fe20000000800 */
[----:B------:R-:W-:Y:S02]  /*16e70*/  UIMAD UR5, UR5, UR20, UR17 ;  /* 0x00000014050572a4 */ /* 0x000fe4000f8e0211 */
[----:B------:R-:W-:-:S04]  /*16e80*/  UIMAD UR8, UR6, UR7, UR8 ;  /* 0x00000007060872a4 */ /* 0x000fc8000f8e0208 */
[----:B------:R-:W-:Y:S02]  /*16e90*/  USEL UR6, UR5, UR8, !UP0 ;  /* 0x0000000805067287 */ /* 0x000fe4000c000000 */
[----:B------:R-:W-:-:S04]  /*16ea0*/  USEL UR8, UR8, UR5, !UP0 ;  /* 0x0000000508087287 */ /* 0x000fc8000c000000 */
[----:B------:R-:W-:Y:S02]  /*16eb0*/  MOV R2, UR6 ;  /* 0x0000000600027c02 */ /* 0x000fe40008000f00 */
[----:B------:R-:W-:-:S07]  /*16ec0*/  IMAD.U32 R3, RZ, RZ, UR8 ;  /* 0x00000008ff037e24 */ /* 0x000fce000f8e00ff */
.L_x_547:
[----:B------:R-:W-:-:S08]  /*16ed0*/  NOP ;  /* 0x0000000000007918 */ /* 0x000fd00000000000 */
[----:B0-----:R-:W0:-:S00]  /*16ee0*/  USETMAXREG.DEALLOC.CTAPOOL 0x18 ;  /* 0x00000018000079c8 */ /* 0x001e0000080e0500 */
[----:B------:R-:W-:-:S13]  /*16ef0*/  ISETP.NE.AND P0, PT, RZ, UR9, PT ;  /* 0x00000009ff007c0c */ /* 0x000fda000bf05270 */
[----:B------:R-:W-:Y:S05]  /*16f00*/  @P0 EXIT ;  /* 0x000000000000094d */ /* 0x000fea0003800000 */
[----:B0-----:R-:W-:Y:S01]  /*16f10*/  LOP3.LUT P0, RZ, R0, 0xff, RZ, 0xc0, !PT ;  /* 0x000000ff00ff7812 */ /* 0x001fe2000780c0ff */
[----:B------:R-:W-:Y:S02]  /*16f20*/  IMAD.MOV.U32 R7, RZ, RZ, 0x1 ;  /* 0x00000001ff077424 */ /* 0x000fe400078e00ff */
[----:B------:R-:W-:-:S10]  /*16f30*/  IMAD.MOV.U32 R6, RZ, RZ, RZ ;  /* 0x000000ffff067224 */ /* 0x000fd400078e00ff */
[----:B------:R-:W-:Y:S05]  /*16f40*/  @!P0 BRA `(.L_x_550) ;  /* 0x0000000c00748947 */ /* 0x000fea0003800000 */
[----:B------:R-:W0:Y:S01]  /*16f50*/  S2UR UR14, SR_CgaCtaId ;  /* 0x00000000000e79c3 */ /* 0x000e220000008800 */
[----:B------:R-:W-:Y:S01]  /*16f60*/  ULDC UR4, c[0x0][0x28c] ;  /* 0x0000a30000047ab9 */ /* 0x000fe20000000800 */
[----:B------:R-:W-:Y:S01]  /*16f70*/  ULDC UR8, c[0x0][0x658] ;  /* 0x0001960000087ab9 */ /* 0x000fe20000000800 */
[----:B------:R-:W-:Y:S01]  /*16f80*/  UIADD3 UR9, UR4, 0x1f, URZ ;  /* 0x0000001f04097890 */ /* 0x000fe2000fffe03f */
[----:B------:R-:W-:Y:S01]  /*16f90*/  BSSY B0, `(.L_x_550) ;  /* 0x00000d8000007945 */ /* 0x000fe20003800000 */
[----:B------:R-:W-:Y:S01]  /*16fa0*/  UMOV UR7, 0xffffffff ;  /* 0xffffffff00077882 */ /* 0x000fe20000000000 */
[----:B------:R-:W-:Y:S01]  /*16fb0*/  ULDC UR6, c[0x0][0xc] ;  /* 0x0000030000067ab9 */ /* 0x000fe20000000800 */
[----:B------:R-:W-:Y:S01]  /*16fc0*/  USHF.L.U32 UR11, UR7, UR8, URZ ;  /* 0x00000008070b7299 */ /* 0x000fe2000800063f */
[----:B------:R-:W-:Y:S01]  /*16fd0*/  MOV R9, 0x1 ;  /* 0x0000000100097802 */ /* 0x000fe20000000f00 */
[----:B------:R-:W-:Y:S01]  /*16fe0*/  USHF.R.S32.HI UR10, URZ, 0x1f, UR9 ;  /* 0x0000001f3f0a7899 */ /* 0x000fe20008011409 */
[----:B------:R-:W-:Y:S01]  /*16ff0*/  IMAD.MOV.U32 R7, RZ, RZ, 0x1 ;  /* 0x00000001ff077424 */ /* 0x000fe200078e00ff */
[----:B------:R-:W-:Y:S01]  /*17000*/  ULDC UR5, c[0x0][0x600] ;  /* 0x0001800000057ab9 */ /* 0x000fe20000000800 */
[----:B------:R-:W-:Y:S01]  /*17010*/  ULDC UR7, c[0x0][0x10] ;  /* 0x0000040000077ab9 */ /* 0x000fe20000000800 */
[----:B------:R-:W-:Y:S01]  /*17020*/  UMOV UR12, 0x1 ;  /* 0x00000001000c7882 */ /* 0x000fe20000000000 */
[----:B------:R-:W-:Y:S01]  /*17030*/  UIADD3 UR4, UR5, -0x1, URZ ;  /* 0xffffffff05047890 */ /* 0x000fe2000fffe03f */
[----:B------:R-:W-:Y:S01]  /*17040*/  IMAD.MOV.U32 R6, RZ, RZ, RZ ;  /* 0x000000ffff067224 */ /* 0x000fe200078e00ff */
[----:B------:R-:W-:-:S02]  /*17050*/  UIMAD.WIDE.U32 UR6, UR6, UR7, URZ ;  /* 0x00000007060672a5 */ /* 0x000fc4000f8e003f */
[----:B------:R-:W-:Y:S02]  /*17060*/  USHF.L.U32 UR5, UR12, UR8, URZ ;  /* 0x000000080c057299 */ /* 0x000fe4000800063f */
[----:B------:R-:W-:Y:S01]  /*17070*/  ULEA.HI UR10, UR10, UR9, URZ, 0x5 ;  /* 0x000000090a0a7291 */ /* 0x000fe2000f8f283f */
[----:B------:R-:W-:Y:S01]  /*17080*/  ULDC UR8, c[0x0][0x14] ;  /* 0x0000050000087ab9 */ /* 0x000fe20000000800 */
[----:B------:R-:W-:Y:S01]  /*17090*/  ULOP3.LUT UR26, UR40, 0x2, URZ, 0xfc, !UPT ;  /* 0x00000002281a7892 */ /* 0x000fe2000f8efc3f */
[----:B0-----:R-:W-:Y:S01]  /*170a0*/  IMAD.U32 R0, RZ, RZ, UR14 ;  /* 0x0000000eff007e24 */ /* 0x001fe2000f8e00ff */
[----:B------:R-:W-:Y:S02]  /*170b0*/  UIMAD UR13, UR7, UR8, URZ ;  /* 0x00000008070d72a4 */ /* 0x000fe4000f8e023f */
[----:B------:R-:W-:Y:S02]  /*170c0*/  UIMAD.WIDE.U32 UR22, UR6, UR8, URZ ;  /* 0x00000008061672a5 */ /* 0x000fe4000f8e003f */
[----:B------:R-:W-:-:S02]  /*170d0*/  USHF.R.S32.HI UR7, URZ, 0x5, UR10 ;  /* 0x000000053f077899 */ /* 0x000fc4000801140a */
[----:B------:R-:W-:Y:S02]  /*170e0*/  ULOP3.LUT UR6, URZ, UR11, URZ, 0x33, !UPT ;  /* 0x0000000b3f067292 */ /* 0x000fe4000f8e333f */
[----:B------:R-:W-:Y:S02]  /*170f0*/  UIADD3 UR13, UR23, UR13, URZ ;  /* 0x0000000d170d7290 */ /* 0x000fe4000fffe03f */
[----:B------:R-:W-:Y:S01]  /*17100*/  UIADD3 UR27, UR7, 0x1, URZ ;  /* 0x00000001071b7890 */ /* 0x000fe2000fffe03f */
[----:B------:R-:W-:-:S11]  /*17110*/  ULDC.64 UR24, c[0x0][0x198] ;  /* 0x0000660000187ab9 */ /* 0x000fd60000000a00 */
.L_x_561:
[----:B------:R-:W-:-:S03]  /*17120*/  UMOV UR8, 0xffffffff ;  /* 0xffffffff00087882 */ /* 0x000fc60000000000 */
[----:B------:R-:W-:Y:S05]  /*17130*/  BRA.DIV UR8, `(.L_x_551) ;  /* 0x0000000e08c07947 */ /* 0x000fea000b800000 */
[----:B------:R-:W-:-:S13]  /*17140*/  ELECT P6, URZ, PT ;  /* 0x00000000003f782f */ /* 0x000fda00038c0000 */
.L_x_571:
[----:B------:R-:W0:Y:S01]  /*17150*/  LDC R4, c[0x0][0x28c] ;  /* 0x0000a300ff047b82 */ /* 0x000e220000000800 */
[----:B------:R-:W-:Y:S01]  /*17160*/  BSSY B1, `(.L_x_552) ;  /* 0x000003d000017945 */ /* 0x000fe20003800000 */
[----:B0-----:R-:W-:-:S13]  /*17170*/  ISETP.LT.OR P6, PT, R4, 0x1, !P6 ;  /* 0x000000010400780c */ /* 0x001fda00077c1670 */
[----:B------:R-:W-:Y:S05]  /*17180*/  @P6 BRA `(.L_x_553) ;  /* 0x0000000000e86947 */ /* 0x000fea0003800000 */
[----:B------:R-:W-:Y:S01]  /*17190*/  LEA R3, R3, R0, 0x1 ;  /* 0x0000000003037211 */ /* 0x000fe200078e08ff */
[----:B------:R-:W-:Y:S01]  /*171a0*/  IMAD.SHL.U32 R2, R2, 0x100, RZ ;  /* 0x0000010002027824 */ /* 0x000fe200078e00ff */
[----:B------:R-:W-:Y:S01]  /*171b0*/  MOV R14, UR27 ;  /* 0x0000001b000e7c02 */ /* 0x000fe20008000f00 */
[----:B------:R-:W-:Y:S02]  /*171c0*/  IMAD.MOV.U32 R12, RZ, RZ, RZ ;  /* 0x000000ffff0c7224 */ /* 0x000fe400078e00ff */
[----:B------:R-:W-:Y:S02]  /*171d0*/  IMAD.SHL.U32 R3, R3, 0x80, RZ ;  /* 0x0000008003037824 */ /* 0x000fe400078e00ff */
[----:B------:R-:W-:Y:S02]  /*171e0*/  IMAD.MOV.U32 R4, RZ, RZ, R7 ;  /* 0x000000ffff047224 */ /* 0x000fe400078e0007 */
[----:B------:R-:W-:-:S07]  /*171f0*/  IMAD.MOV.U32 R5, RZ, RZ, R6 ;  /* 0x000000ffff057224 */ /* 0x000fce00078e0006 */
.L_x_556:
[----:B------:R-:W0:Y:S01]  /*17200*/  S2UR UR8, SR_CgaCtaId ;  /* 0x00000000000879c3 */ /* 0x000e220000008800 */
[----:B------:R-:W1:Y:S01]  /*17210*/  S2R R13, SR_TID.X ;  /* 0x00000000000d7919 */ /* 0x000e620000002100 */
[----:B------:R-:W-:Y:S01]  /*17220*/  MOV R11, 0x400 ;  /* 0x00000400000b7802 */ /* 0x000fe20000000f00 */
[----:B0-----:R-:W-:-:S05]  /*17230*/  IMAD.U32 R0, RZ, RZ, UR8 ;  /* 0x00000008ff007e24 */ /* 0x001fca000f8e00ff */
[----:B------:R-:W-:Y:S02]  /*17240*/  LEA R16, R0, R11, 0x18 ;  /* 0x0000000b00107211 */ /* 0x000fe400078ec0ff */
[----:B------:R-:W-:Y:S02]  /*17250*/  SHF.L.U32 R11, R4, 0x1f, RZ ;  /* 0x0000001f040b7819 */ /* 0x000fe400000006ff */
[----:B------:R-:W-:Y:S02]  /*17260*/  LEA R8, R5, R16, 0x3 ;  /* 0x0000001005087211 */ /* 0x000fe400078e18ff */
[----:B-1----:R-:W-:Y:S02]  /*17270*/  LOP3.LUT P1, RZ, R13, 0x7f, RZ, 0xc0, !PT ;  /* 0x0000007f0dff7812 */ /* 0x002fe4000782c0ff */
[----:B------:R-:W0:Y:S11]  /*17280*/  SYNCS.PHASECHK.TRANS64.TRYWAIT P0, [R8+URZ+0x18], R11 ;  /* 0x0000180b080075a7 */ /* 0x000e36000800017f */
[----:B------:R-:W1:Y:S01]  /*17290*/  @!P1 LDC R13, c[0x0][0x500] ;  /* 0x00014000ff0d9b82 */ /* 0x000e620000000800 */
[----:B0-----:R-:W-:Y:S05]  /*172a0*/  @!P0 BRA `(.L_x_554) ;  /* 0x0000000c00848947 */ /* 0x001fea0003800000 */
.L_x_572:
[----:B------:R-:W-:Y:S01]  /*172b0*/  UPRMT UR8, UR26, 0x9910, URZ ;  /* 0x000099101a087896 */ /* 0x000fe2000800003f */
[----:B-1----:R1:W-:Y:S03]  /*172c0*/  @!P1 SYNCS.ARRIVE.TRANS64 RZ, [R8+URZ], R13 ;  /* 0x0000000d08ff99a7 */ /* 0x0023e6000800003f */
[----:B------:R-:W-:-:S06]  /*172d0*/  UISETP.NE.AND UP0, UPT, UR8, 0x2, UPT ;  /* 0x000000020800788c */ /* 0x000fcc000bf05270 */
[----:B------:R-:W-:-:S13]  /*172e0*/  PLOP3.LUT P0, PT, PT, PT, UP0, 0x80, 0x0 ;  /* 0x000000000000781c */ /* 0x000fda0003f0f008 */
[----:B-1----:R-:W-:Y:S05]  /*172f0*/  @P0 BRA `(.L_x_555) ;  /* 0x0000000000040947 */ /* 0x002fea0003800000 */
[----:B------:R-:W-:Y:S01]  /*17300*/  BPT.TRAP 0x1 ;  /* 0x000000040000795c */ /* 0x000fe20000300000 */
.L_x_555:
[----:B0-----:R-:W-:Y:S01]  /*17310*/  IMAD R11, R5, 0x2, R0 ;  /* 0x00000002050b7824 */ /* 0x001fe200078e0200 */
[----:B------:R-:W-:Y:S01]  /*17320*/  R2UR UR19, R3 ;  /* 0x00000000031372ca */ /* 0x000fe200000e0000 */
[----:B------:R-:W-:Y:S01]  /*17330*/  VIADD R14, R14, 0xffffffff ;  /* 0xffffffff0e0e7836 */ /* 0x000fe20000000000 */
[----:B------:R-:W-:Y:S01]  /*17340*/  R2UR UR9, R8 ;  /* 0x00000000080972ca */ /* 0x000fe200000e0000 */
[----:B------:R-:W-:Y:S01]  /*17350*/  IMAD.SHL.U32 R11, R11, 0x1000, RZ ;  /* 0x000010000b0b7824 */ /* 0x000fe200078e00ff */
[----:B------:R-:W-:Y:S01]  /*17360*/  UIADD3 UR14, UP0, UR24, 0xf0, URZ ;  /* 0x000000f0180e7890 */ /* 0x000fe2000ff1e03f */
[----:B------:R-:W-:Y:S01]  /*17370*/  R2UR UR10, R12 ;  /* 0x000000000c0a72ca */ /* 0x000fe200000e0000 */
[----:B------:R-:W-:Y:S01]  /*17380*/  UIADD3 UR28, UP1, UR24, 0x1f0, URZ ;  /* 0x000001f0181c7890 */ /* 0x000fe2000ff3e03f */
[----:B------:R-:W-:Y:S01]  /*17390*/  IMAD R11, R11, 0x2, R16 ;  /* 0x000000020b0b7824 */ /* 0x000fe200078e0210 */
[C---:B------:R-:W-:Y:S01]  /*173a0*/  LEA R16, R5.reuse, R16, 0xe ;  /* 0x0000001005107211 */ /* 0x040fe200078e70ff */
[----:B------:R-:W-:Y:S01]  /*173b0*/  UIADD3.X UR15, URZ, UR25, URZ, UP0, !UPT ;  /* 0x000000193f0f7290 */ /* 0x000fe200087fe43f */
[----:B------:R-:W-:Y:S01]  /*173c0*/  R2UR UR12, R10 ;  /* 0x000000000a0c72ca */ /* 0x000fe200000e0000 */
[----:B------:R-:W-:Y:S01]  /*173d0*/  VIADD R5, R5, 0x1 ;  /* 0x0000000105057836 */ /* 0x000fe20000000000 */
[----:B------:R-:W-:Y:S01]  /*173e0*/  R2UR UR8, R11 ;  /* 0x000000000b0872ca */ /* 0x000fe200000e0000 */
[----:B------:R-:W-:Y:S01]  /*173f0*/  UIADD3.X UR29, URZ, UR25, URZ, UP1, !UPT ;  /* 0x000000193f1d7290 */ /* 0x000fe20008ffe43f */
[----:B------:R-:W-:Y:S01]  /*17400*/  R2UR UR11, R16 ;  /* 0x00000000100b72ca */ /* 0x000fe200000e0000 */
[----:B------:R-:W-:Y:S01]  /*17410*/  UMOV UR21, 0x30000 ;  /* 0x0003000000157882 */ /* 0x000fe20000000000 */
[----:B------:R-:W-:Y:S01]  /*17420*/  R2UR UR20, R2 ;  /* 0x00000000021472ca */ /* 0x000fe200000e0000 */
[----:B------:R-:W-:Y:S01]  /*17430*/  UMOV UR16, 0x0 ;  /* 0x0000000000107882 */ /* 0x000fe20000000000 */
[----:B------:R-:W-:Y:S01]  /*17440*/  ISETP.GT.AND P1, PT, R14, 0x1, PT ;  /* 0x000000010e00780c */ /* 0x000fe20003f24270 */
[----:B------:R-:W-:Y:S01]  /*17450*/  UMOV UR17, 0x10000000 ;  /* 0x1000000000117882 */ /* 0x000fe20000000000 */
[----:B------:R-:W-:Y:S01]  /*17460*/  ISETP.NE.AND P0, PT, R5, 0x3, PT ;  /* 0x000000030500780c */ /* 0x000fe20003f05270 */
[----:B------:R-:W-:-:S03]  /*17470*/  VIADD R12, R12, 0x20 ;  /* 0x000000200c0c7836 */ /* 0x000fc60000000000 */
[----:B------:R-:W-:Y:S01]  /*17480*/  SEL R11, RZ, 0x1, P0 ;  /* 0x00000001ff0b7807 */ /* 0x000fe20000000000 */
[----:B------:R-:W-:Y:S01]  /*17490*/  UIADD3 UR8, UR8, 0x100, URZ ;  /* 0x0000010008087890 */ /* 0x000fe2000fffe03f */
[----:B------:R-:W-:Y:S01]  /*174a0*/  SEL R5, R5, RZ, P0 ;  /* 0x000000ff05057207 */ /* 0x000fe20000000000 */
[----:B------:R-:W-:Y:S01]  /*174b0*/  UIADD3 UR18, UR11, 0xc100, URZ ;  /* 0x0000c1000b127890 */ /* 0x000fe2000fffe03f */
[----:B------:R-:W-:Y:S02]  /*174c0*/  LOP3.LUT R4, R4, R11, RZ, 0x3c, !PT ;  /* 0x0000000b04047212 */ /* 0x000fe400078e3cff */
[----:B------:R-:W-:-:S04]  /*174d0*/  UMOV UR11, UR19 ;  /* 0x00000013000b7c82 */ /* 0x000fc80008000000 */
[----:B------:R0:W-:Y:S02]  /*174e0*/  UTMALDG.3D.MULTICAST [UR8], [UR14], UR21, desc[UR16] ;  /* 0x000010080e0073b4 */ /* 0x0001e40008011815 */
[----:B0-----:R-:W-:Y:S01]  /*174f0*/  UMOV UR8, UR18 ;  /* 0x0000001200087c82 */ /* 0x001fe20008000000 */
[----:B------:R-:W-:Y:S02]  /*17500*/  UMOV UR11, UR20 ;  /* 0x00000014000b7c82 */ /* 0x000fe40008000000 */
[----:B------:R0:W-:Y:S02]  /*17510*/  UTMALDG.3D [UR8], [UR28], desc[UR16] ;  /* 0x000010081c0075b4 */ /* 0x0001e40008011000 */
[----:B0-----:R-:W-:Y:S05]  /*17520*/  @P1 BRA `(.L_x_556) ;  /* 0xfffffffc00341947 */ /* 0x001fea000383ffff */
.L_x_553:
[----:B------:R-:W-:Y:S05]  /*17530*/  BSYNC B1 ;  /* 0x0000000000017941 */ /* 0x000fea0003800000 */
.L_x_552:
[----:B------:R-:W2:Y:S01]  /*17540*/  LDL.LU R15, [R1+0x200] ;  /* 0x00020000010f7983 */ /* 0x000ea20000300800 */
[----:B------:R-:W-:Y:S02]  /*17550*/  LOP3.LUT P0, RZ, R9, 0xff, RZ, 0xc0, !PT ;  /* 0x000000ff09ff7812 */ /* 0x000fe4000780c0ff */
[----:B------:R-:W-:Y:S01]  /*17560*/  IADD3 R5, R6, UR7, RZ ;  /* 0x0000000706057c10 */ /* 0x000fe2000fffe0ff */
[----:B------:R-:W3:Y:S01]  /*17570*/  LDL.LU R13, [R1+0x204] ;  /* 0x00020400010d7983 */ /* 0x000ee20000300800 */
[----:B------:R-:W-:Y:S01]  /*17580*/  IMAD.U32 R2, RZ, RZ, UR7 ;  /* 0x00000007ff027e24 */ /* 0x000fe2000f8e00ff */
[----:B------:R-:W-:Y:S01]  /*17590*/  ULDC.64 UR8, c[0x0][0x650] ;  /* 0x0001940000087ab9 */ /* 0x000fe20000000a00 */
[----:B------:R-:W-:Y:S01]  /*175a0*/  UISETP.GE.U32.AND UP0, UPT, UR7, 0x3, UPT ;  /* 0x000000030700788c */ /* 0x000fe2000bf06070 */
[----:B------:R-:W-:Y:S01]  /*175b0*/  BSSY B1, `(.L_x_557) ;  /* 0x0000073000017945 */ /* 0x000fe20003800000 */
[----:B------:R-:W-:Y:S02]  /*175c0*/  MOV R10, 0xffffffff ;  /* 0xffffffff000a7802 */ /* 0x000fe40000000f00 */
[----:B------:R-:W-:-:S02]  /*175d0*/  PRMT R9, RZ, 0x7610, R9 ;  /* 0x00007610ff097816 */ /* 0x000fc40000000009 */
[----:B------:R-:W-:Y:S01]  /*175e0*/  PLOP3.LUT P1, PT, PT, PT, UP0, 0x80, 0x0 ;  /* 0x000000000000781c */ /* 0x000fe20003f2f008 */
[----:B------:R-:W0:Y:S01]  /*175f0*/  @P0 S2R R0, SR_CgaCtaId ;  /* 0x0000000000000919 */ /* 0x000e220000008800 */
[----:B------:R-:W-:-:S04]  /*17600*/  @P0 MOV R3, 0x400 ;  /* 0x0000040000030802 */ /* 0x000fc80000000f00 */
[----:B0-----:R-:W-:-:S04]  /*17610*/  @P0 LEA R3, R0, R3, 0x18 ;  /* 0x0000000300030211 */ /* 0x001fc800078ec0ff */
[----:B------:R0:W-:Y:S01]  /*17620*/  @P0 SYNCS.ARRIVE.TRANS64.A1T0 RZ, [R3+URZ+0x48], RZ ;  /* 0x000048ff03ff09a7 */ /* 0x0001e2000810003f */
[----:B------:R-:W-:-:S04]  /*17630*/  ISETP.GT.U32.AND P0, PT, R5, 0x2, PT ;  /* 0x000000020500780c */ /* 0x000fc80003f04070 */
[----:B------:R-:W-:Y:S01]  /*17640*/  ISETP.LT.U32.AND P0, PT, R2, 0x3, P0 ;  /* 0x000000030200780c */ /* 0x000fe20000701070 */
[----:B0-----:R-:W-:-:S03]  /*17650*/  IMAD.WIDE.U32 R2, R5, -0x55555555, RZ ;  /* 0xaaaaaaab05027825 */ /* 0x001fc600078e00ff */
[----:B------:R-:W-:Y:S02]  /*17660*/  SEL R2, RZ, 0x1, !P0 ;  /* 0x00000001ff027807 */ /* 0x000fe40004000000 */
[----:B------:R-:W-:Y:S01]  /*17670*/  SHF.R.U32.HI R4, RZ, 0x1, R3 ;  /* 0x00000001ff047819 */ /* 0x000fe20000011603 */
[----:B------:R-:W-:Y:S01]  /*17680*/  IMAD.MOV.U32 R3, RZ, RZ, -0x1 ;  /* 0xffffffffff037424 */ /* 0x000fe200078e00ff */
[----:B------:R-:W-:Y:S01]  /*17690*/  LOP3.LUT R7, R7, R2, RZ, 0x3c, !PT ;  /* 0x0000000207077212 */ /* 0x000fe200078e3cff */
[----:B------:R-:W-:Y:S02]  /*176a0*/  IMAD.MOV.U32 R2, RZ, RZ, -0x1 ;  /* 0xffffffffff027424 */ /* 0x000fe400078e00ff */
[----:B------:R-:W-:Y:S01]  /*176b0*/  IMAD R6, R4, -0x3, R5 ;  /* 0xfffffffd04067824 */ /* 0x000fe200078e0205 */
[--C-:B------:R-:W-:Y:S02]  /*176c0*/  @P1 LOP3.LUT R7, R7, 0x1, R4.reuse, 0x78, !PT ;  /* 0x0000000107071812 */ /* 0x100fe400078e7804 */
[----:B------:R-:W-:-:S02]  /*176d0*/  PRMT R4, RZ, 0x7610, R4 ;  /* 0x00007610ff047816 */ /* 0x000fc40000000004 */
[----:B---3--:R-:W-:-:S04]  /*176e0*/  IADD3 R13, P0, R13, UR22, RZ ;  /* 0x000000160d0d7c10 */ /* 0x008fc8000ff1e0ff */
[----:B--2---:R-:W-:Y:S01]  /*176f0*/  IADD3.X R15, R15, UR13, RZ, P0, !PT ;  /* 0x0000000d0f0f7c10 */ /* 0x004fe200087fe4ff */
[----:B------:R0:W-:Y:S01]  /*17700*/  STL [R1+0x204], R13 ;  /* 0x0002040d01007387 */ /* 0x0001e20000100800 */
[----:B------:R-:W-:-:S03]  /*17710*/  ISETP.GE.U32.AND P0, PT, R13, UR8, PT ;  /* 0x000000080d007c0c */ /* 0x000fc6000bf06070 */
[----:B------:R0:W-:Y:S01]  /*17720*/  STL [R1+0x200], R15 ;  /* 0x0002000f01007387 */ /* 0x0001e20000100800 */
[----:B------:R-:W-:-:S13]  /*17730*/  ISETP.GE.U32.AND.EX P0, PT, R15, UR9, PT, P0 ;  /* 0x000000090f007c0c */ /* 0x000fda000bf06100 */
[----:B0-----:R-:W-:Y:S05]  /*17740*/  @P0 BRA `(.L_x_558) ;  /* 0x0000000400640947 */ /* 0x001fea0003800000 */
[----:B------:R-:W0:Y:S01]  /*17750*/  S2R R8, SR_CTAID.X ;  /* 0x0000000000087919 */ /* 0x000e220000002500 */
[----:B------:R-:W-:Y:S01]  /*17760*/  ULDC UR8, c[0x0][0x150] ;  /* 0x0000540000087ab9 */ /* 0x000fe20000000800 */
[----:B------:R-:W1:Y:S01]  /*17770*/  LDC R3, c[0x0][0x144] ;  /* 0x00005100ff037b82 */ /* 0x000e620000000800 */
[----:B------:R-:W-:Y:S01]  /*17780*/  UISETP.NE.AND UP0, UPT, UR45, URZ, UPT ;  /* 0x0000003f2d00728c */ /* 0x000fe2000bf05270 */
[----:B------:R-:W2:Y:S01]  /*17790*/  S2R R5, SR_CTAID.Y ;  /* 0x0000000000057919 */ /* 0x000ea20000002600 */
[----:B------:R-:W-:-:S04]  /*177a0*/  ULDC UR11, c[0x0][0x630] ;  /* 0x00018c00000b7ab9 */ /* 0x000fc80000000800 */
[----:B------:R-:W-:Y:S01]  /*177b0*/  PLOP3.LUT P0, PT, PT, PT, UP0, 0x80, 0x0 ;  /* 0x000000000000781c */ /* 0x000fe20003f0f008 */
[----:B------:R-:W3:Y:S01]  /*177c0*/  LDC R12, c[0x0][0x148] ;  /* 0x00005200ff0c7b82 */ /* 0x000ee20000000800 */
[----:B0-----:R-:W-:Y:S02]  /*177d0*/  I2FP.F32.U32 R2, R8 ;  /* 0x0000000800027245 */ /* 0x001fe40000201000 */
[----:B--2---:R-:W-:-:S03]  /*177e0*/  I2FP.F32.U32 R4, R5 ;  /* 0x0000000500047245 */ /* 0x004fc60000201000 */
[----:B------:R-:W-:Y:S01]  /*177f0*/  FMUL R2, R2, UR8 ;  /* 0x0000000802027c20 */ /* 0x000fe20008400000 */
[----:B------:R-:W-:Y:S02]  /*17800*/  ULDC UR8, c[0x0][0x154] ;  /* 0x0000550000087ab9 */ /* 0x000fe40000000800 */
[----:B------:R-:W-:Y:S01]  /*17810*/  FMUL R10, R4, UR8 ;  /* 0x00000008040a7c20 */ /* 0x000fe20008400000 */
[----:B------:R-:W-:Y:S02]  /*17820*/  ULDC.64 UR8, c[0x0][0x628] ;  /* 0x00018a0000087ab9 */ /* 0x000fe40000000a00 */
[----:B------:R-:W0:Y:S08]  /*17830*/  F2I.U32.TRUNC.NTZ R2, R2 ;  /* 0x0000000200027305 */ /* 0x000e30000020f000 */
[----:B------:R-:W2:Y:S01]  /*17840*/  F2I.U32.TRUNC.NTZ R10, R10 ;  /* 0x0000000a000a7305 */ /* 0x000ea2000020f000 */
[----:B0-----:R-:W-:-:S02]  /*17850*/  IMAD.MOV R4, RZ, RZ, -R2 ;  /* 0x000000ffff047224 */ /* 0x001fc400078e0a02 */
[----:B------:R-:W-:Y:S02]  /*17860*/  IMAD.MOV.U32 R2, RZ, RZ, R13 ;  /* 0x000000ffff027224 */ /* 0x000fe400078e000d */
[----:B-1----:R-:W-:Y:S02]  /*17870*/  IMAD R8, R3, R4, R8 ;  /* 0x0000000403087224 */ /* 0x002fe400078e0208 */
[----:B--2---:R-:W-:-:S04]  /*17880*/  IMAD.MOV R3, RZ, RZ, -R10 ;  /* 0x000000ffff037224 */ /* 0x004fc800078e0a0a */
[----:B---3--:R-:W-:Y:S01]  /*17890*/  @P0 IMAD R8, R12, R3, R5 ;  /* 0x000000030c080224 */ /* 0x008fe200078e0205 */
[----:B------:R-:W-:Y:S02]  /*178a0*/  ISETP.NE.U32.AND P0, PT, RZ, UR8, PT ;  /* 0x00000008ff007c0c */ /* 0x000fe4000bf05070 */
[----:B------:R-:W-:Y:S02]  /*178b0*/  MOV R3, R15 ;  /* 0x0000000f00037202 */ /* 0x000fe40000000f00 */
[----:B------:R-:W-:-:S13]  /*178c0*/  ISETP.NE.AND.EX P0, PT, RZ, UR9, PT, P0 ;  /* 0x00000009ff007c0c */ /* 0x000fda000bf05300 */
[----:B------:R-:W-:Y:S05]  /*178d0*/  @!P0 BRA `(.L_x_559) ;  /* 0x0000000000288947 */ /* 0x000fea0003800000 */
[----:B------:R-:W-:Y:S02]  /*178e0*/  ULDC UR10, c[0x0][0x634] ;  /* 0x00018d00000a7ab9 */ /* 0x000fe40000000800 */
[----:B------:R-:W-:-:S05]  /*178f0*/  IADD3 R3, P0, R13, UR10, RZ ;  /* 0x0000000a0d037c10 */ /* 0x000fca000ff1e0ff */
[----:B------:R-:W-:-:S04]  /*17900*/  IMAD.X R11, RZ, RZ, R15, P0 ;  /* 0x000000ffff0b7224 */ /* 0x000fc800000e060f */
[----:B------:R-:W-:-:S04]  /*17910*/  IMAD.WIDE.U32 R4, R11, UR8, RZ ;  /* 0x000000080b047c25 */ /* 0x000fc8000f8e00ff */
[----:B------:R-:W-:-:S04]  /*17920*/  IMAD.WIDE.U32 R4, P0, R3, UR9, R4 ;  /* 0x0000000903047c25 */ /* 0x000fc8000f800004 */
[----:B------:R-:W-:-:S04]  /*17930*/  IMAD.WIDE.U32 R2, R3, UR8, RZ ;  /* 0x0000000803027c25 */ /* 0x000fc8000f8e00ff */
[----:B------:R-:W-:Y:S01]  /*17940*/  IMAD.MOV.U32 R2, RZ, RZ, R5 ;  /* 0x000000ffff027224 */ /* 0x000fe200078e0005 */
[----:B------:R-:W-:Y:S01]  /*17950*/  IADD3 RZ, P1, R3, R4, RZ ;  /* 0x0000000403ff7210 */ /* 0x000fe20007f3e0ff */
[----:B------:R-:W-:-:S04]  /*17960*/  IMAD.X R3, RZ, RZ, RZ, P0 ;  /* 0x000000ffff037224 */ /* 0x000fc800000e06ff */
[----:B------:R-:W-:-:S08]  /*17970*/  IMAD.WIDE.U32.X R2, R11, UR9, R2, P1 ;  /* 0x000000090b027c25 */ /* 0x000fd000088e0402 */
.L_x_559:
[--C-:B------:R-:W-:Y:S01]  /*17980*/  SHF.R.U64 R10, R2, UR11, R3.reuse ;  /* 0x0000000b020a7c19 */ /* 0x100fe20008001203 */
[----:B------:R-:W-:Y:S01]  /*17990*/  ULDC.64 UR8, c[0x0][0x620] ;  /* 0x0001880000087ab9 */ /* 0x000fe20000000a00 */
[----:B------:R-:W-:Y:S01]  /*179a0*/  SHF.R.U32.HI R2, RZ, UR11, R3 ;  /* 0x0000000bff027c19 */ /* 0x000fe20008011603 */
[----:B------:R-:W-:Y:S01]  /*179b0*/  IMAD.MOV.U32 R3, RZ, RZ, R15 ;  /* 0x000000ffff037224 */ /* 0x000fe200078e000f */
[----:B------:R-:W-:Y:S01]  /*179c0*/  IADD3 R11, P0, RZ, -R10, RZ ;  /* 0x8000000aff0b7210 */ /* 0x000fe20007f1e0ff */
[----:B------:R-:W-:-:S03]  /*179d0*/  ULDC.64 UR10, c[0x0][0x640] ;  /* 0x00019000000a7ab9 */ /* 0x000fc60000000a00 */
[----:B------:R-:W-:Y:S02]  /*179e0*/  IADD3.X R2, RZ, ~R2, RZ, P0, !PT ;  /* 0x80000002ff027210 */ /* 0x000fe400007fe4ff */
[----:B------:R-:W-:-:S03]  /*179f0*/  ISETP.NE.U32.AND P0, PT, RZ, UR10, PT ;  /* 0x0000000aff007c0c */ /* 0x000fc6000bf05070 */
[----:B------:R-:W-:Y:S01]  /*17a00*/  IMAD R2, R2, UR8, RZ ;  /* 0x0000000802027c24 */ /* 0x000fe2000f8e02ff */
[----:B------:R-:W-:-:S03]  /*17a10*/  ISETP.NE.AND.EX P0, PT, RZ, UR11, PT, P0 ;  /* 0x0000000bff007c0c */ /* 0x000fc6000bf05300 */
[----:B------:R-:W-:Y:S02]  /*17a20*/  IMAD R5, R11, UR9, R2 ;  /* 0x000000090b057c24 */ /* 0x000fe4000f8e0202 */
[----:B------:R-:W-:-:S04]  /*17a30*/  IMAD.MOV.U32 R2, RZ, RZ, R13 ;  /* 0x000000ffff027224 */ /* 0x000fc800078e000d */
[----:B------:R-:W-:Y:S01]  /*17a40*/  IMAD.WIDE.U32 R2, R11, UR8, R2 ;  /* 0x000000080b027c25 */ /* 0x000fe2000f8e0002 */
[----:B------:R-:W-:-:S03]  /*17a50*/  ULDC UR8, c[0x0][0x618] ;  /* 0x0001860000087ab9 */ /* 0x000fc60000000800 */
[----:B------:R-:W-:-:S05]  /*17a60*/  IMAD.IADD R3, R3, 0x1, R5 ;  /* 0x0000000103037824 */ /* 0x000fca00078e0205 */
[--C-:B------:R-:W-:Y:S02]  /*17a70*/  SHF.R.U64 R11, R2, UR8, R3.reuse ;  /* 0x00000008020b7c19 */ /* 0x100fe40008001203 */
[----:B------:R-:W-:Y:S01]  /*17a80*/  SHF.R.U32.HI R2, RZ, UR8, R3 ;  /* 0x00000008ff027c19 */ /* 0x000fe20008011603 */
[----:B------:R-:W-:-:S03]  /*17a90*/  ULDC UR8, c[0x0][0x608] ;  /* 0x0001820000087ab9 */ /* 0x000fc60000000800 */
[--C-:B------:R-:W-:Y:S02]  /*17aa0*/  SHF.R.U32.HI R3, RZ, UR8, R2.reuse ;  /* 0x00000008ff037c19 */ /* 0x100fe40008011602 */
[----:B------:R-:W-:Y:S01]  /*17ab0*/  SHF.R.U64 R12, R11, UR8, R2 ;  /* 0x000000080b0c7c19 */ /* 0x000fe20008001202 */
[----:B------:R-:W-:Y:S02]  /*17ac0*/  ULDC UR8, c[0x0][0x658] ;  /* 0x0001960000087ab9 */ /* 0x000fe40000000800 */
[--C-:B------:R-:W-:Y:S02]  /*17ad0*/  SHF.R.U32.HI R15, RZ, UR8, R3.reuse ;  /* 0x00000008ff0f7c19 */ /* 0x100fe40008011603 */
[----:B------:R-:W-:-:S03]  /*17ae0*/  SHF.R.U64 R13, R12, UR8, R3 ;  /* 0x000000080c0d7c19 */ /* 0x000fc60008001203 */
[----:B------:R-:W-:Y:S01]  /*17af0*/  IMAD.MOV.U32 R3, RZ, RZ, R15 ;  /* 0x000000ffff037224 */ /* 0x000fe200078e000f */
[----:B------:R-:W-:Y:S01]  /*17b00*/  MOV R2, R13 ;  /* 0x0000000d00027202 */ /* 0x000fe20000000f00 */
[----:B------:R-:W-:Y:S06]  /*17b10*/  @!P0 BRA `(.L_x_560) ;  /* 0x0000000000288947 */ /* 0x000fec0003800000 */
[----:B------:R-:W-:Y:S02]  /*17b20*/  ULDC UR8, c[0x0][0x64c] ;  /* 0x0001930000087ab9 */ /* 0x000fe40000000800 */
[----:B------:R-:W-:-:S05]  /*17b30*/  IADD3 R3, P0, R13, UR8, RZ ;  /* 0x000000080d037c10 */ /* 0x000fca000ff1e0ff */
[----:B------:R-:W-:-:S04]  /*17b40*/  IMAD.X R15, RZ, RZ, R15, P0 ;  /* 0x000000ffff0f7224 */ /* 0x000fc800000e060f */
[----:B------:R-:W-:-:S04]  /*17b50*/  IMAD.WIDE.U32 R4, R15, UR10, RZ ;  /* 0x0000000a0f047c25 */ /* 0x000fc8000f8e00ff */
[----:B------:R-:W-:-:S04]  /*17b60*/  IMAD.WIDE.U32 R4, P0, R3, UR11, R4 ;  /* 0x0000000b03047c25 */ /* 0x000fc8000f800004 */
[----:B------:R-:W-:Y:S01]  /*17b70*/  IMAD.WIDE.U32 R2, R3, UR10, RZ ;  /* 0x0000000a03027c25 */ /* 0x000fe2000f8e00ff */
[----:B------:R-:W-:-:S04]  /*17b80*/  MOV R2, R5 ;  /* 0x0000000500027202 */ /* 0x000fc80000000f00 */
[----:B------:R-:W-:Y:S01]  /*17b90*/  IADD3 RZ, P1, R3, R4, RZ ;  /* 0x0000000403ff7210 */ /* 0x000fe20007f3e0ff */
[----:B------:R-:W-:-:S04]  /*17ba0*/  IMAD.X R3, RZ, RZ, RZ, P0 ;  /* 0x000000ffff037224 */ /* 0x000fc800000e06ff */
[----:B------:R-:W-:-:S08]  /*17bb0*/  IMAD.WIDE.U32.X R2, R15, UR11, R2, P1 ;  /* 0x0000000b0f027c25 */ /* 0x000fd000088e0402 */
.L_x_560:
[----:B------:R-:W-:Y:S01]  /*17bc0*/  ULDC UR8, c[0x0][0x648] ;  /* 0x0001920000087ab9 */ /* 0x000fe20000000800 */
[----:B------:R-:W-:Y:S01]  /*17bd0*/  LOP3.LUT R12, R12, UR6, RZ, 0xc0, !PT ;  /* 0x000000060c0c7c12 */ /* 0x000fe2000f8ec0ff */
[----:B------:R-:W-:Y:S01]  /*17be0*/  UISETP.NE.AND UP0, UPT, UR45, URZ, UPT ;  /* 0x0000003f2d00728c */ /* 0x000fe2000bf05270 */
[----:B------:R-:W-:Y:S01]  /*17bf0*/  SHF.R.U64 R3, R2, UR8, R3 ;  /* 0x0000000802037c19 */ /* 0x000fe20008001203 */
[----:B------:R-:W-:Y:S01]  /*17c00*/  ULDC UR8, c[0x0][0x638] ;  /* 0x00018e0000087ab9 */ /* 0x000fe20000000800 */
[----:B------:R-:W-:-:S03]  /*17c10*/  IMAD.MOV.U32 R4, RZ, RZ, 0x1 ;  /* 0x00000001ff047424 */ /* 0x000fc600078e00ff */
[----:B------:R-:W-:Y:S01]  /*17c20*/  IMAD.MOV R2, RZ, RZ, -R3 ;  /* 0x000000ffff027224 */ /* 0x000fe200078e0a03 */
[----:B------:R-:W-:Y:S01]  /*17c30*/  PLOP3.LUT P0, PT, PT, PT, UP0, 0x40, 0x0 ;  /* 0x000000000000781c */ /* 0x000fe20003f0e808 */
[----:B------:R-:W-:Y:S01]  /*17c40*/  IMAD R5, R3, UR5, R12 ;  /* 0x0000000503057c24 */ /* 0x000fe2000f8e020c */
[----:B------:R-:W-:Y:S01]  /*17c50*/  PLOP3.LUT P1, PT, PT, PT, UP0, 0x40, 0x0 ;  /* 0x000000000000781c */ /* 0x000fe20003f2e808 */
[----:B------:R-:W-:Y:S01]  /*17c60*/  IMAD R13, R2, UR8, R13 ;  /* 0x00000008020d7c24 */ /* 0x000fe2000f8e020d */
[----:B------:R-:W-:Y:S01]  /*17c70*/  ULDC UR8, c[0x0][0x610] ;  /* 0x0001840000087ab9 */ /* 0x000fe20000000800 */
[----:B------:R-:W-:Y:S01]  /*17c80*/  LOP3.LUT R2, R11, UR4, RZ, 0xc0, !PT ;  /* 0x000000040b027c12 */ /* 0x000fe2000f8ec0ff */
[----:B------:R-:W-:Y:S01]  /*17c90*/  IMAD R8, R5, UR8, R8 ;  /* 0x0000000805087c24 */ /* 0x000fe2000f8e0208 */
[----:B------:R-:W-:-:S03]  /*17ca0*/  ULDC UR8, c[0x0][0x600] ;  /* 0x0001800000087ab9 */ /* 0x000fc60000000800 */
[----:B------:R-:W-:-:S05]  /*17cb0*/  IMAD R13, R13, UR8, R2 ;  /* 0x000000080d0d7c24 */ /* 0x000fca000f8e0202 */
[----:B------:R-:W-:Y:S02]  /*17cc0*/  SEL R2, R13, R8, P0 ;  /* 0x000000080d027207 */ /* 0x000fe40000000000 */
[----:B------:R-:W-:-:S07]  /*17cd0*/  SEL R3, R8, R13, P1 ;  /* 0x0000000d08037207 */ /* 0x000fce0000800000 */
.L_x_558:
[----:B------:R-:W-:Y:S05]  /*17ce0*/  BSYNC B1 ;  /* 0x0000000000017941 */ /* 0x000fea0003800000 */
.L_x_557:
[----:B------:R-:W-:-:S13]  /*17cf0*/  LOP3.LUT P0, RZ, R4, 0xff, RZ, 0xc0, !PT ;  /* 0x000000ff04ff7812 */ /* 0x000fda000780c0ff */
[----:B------:R-:W-:Y:S05]  /*17d00*/  @P0 BRA `(.L_x_561) ;  /* 0xfffffff400040947 */ /* 0x000fea000383ffff */
[----:B------:R-:W-:Y:S05]  /*17d10*/  BSYNC B0 ;  /* 0x0000000000007941 */ /* 0x000fea0003800000 */
.L_x_550:
[----:B------:R-:W-:-:S03]  /*17d20*/  UMOV UR8, 0xffffffff ;  /* 0xffffffff00087882 */ /* 0x000fc60000000000 */
[----:B------:R-:W-:Y:S05]  /*17d30*/  BRA.DIV UR8, `(.L_x_562) ;  /* 0x0000000208f47947 */ /* 0x000fea000b800000 */
[----:B------:R-:W-:-:S13]  /*17d40*/  ELECT P6, URZ, PT ;  /* 0x00000000003f782f */ /* 0x000fda00038c0000 */
.L_x_575:
[----:B------:R-:W-:Y:S04]  /*17d50*/  BSSY B0, `(.L_x_563) ;  /* 0x0000023000007945 */ /* 0x000fe80003800000 */
[----:B------:R-:W-:Y:S05]  /*17d60*/  @!P6 BRA `(.L_x_564) ;  /* 0x000000000084e947 */ /* 0x000fea0003800000 */
[----:B------:R-:W-:-:S04]  /*17d70*/  ULOP3.LUT UR8, UR40, 0x2, URZ, 0xfc, !UPT ;  /* 0x0000000228087892 */ /* 0x000fc8000f8efc3f */
[----:B------:R-:W-:-:S06]  /*17d80*/  UISETP.NE.AND UP0, UPT, UR8, 0x3, UPT ;  /* 0x000000030800788c */ /* 0x000fcc000bf05270 */
[----:B------:R-:W-:-:S13]  /*17d90*/  PLOP3.LUT P0, PT, PT, PT, UP0, 0x80, 0x0 ;  /* 0x000000000000781c */ /* 0x000fda0003f0f008 */
[----:B------:R-:W-:Y:S05]  /*17da0*/  @!P0 BRA `(.L_x_565) ;  /* 0x0000000000048947 */ /* 0x000fea0003800000 */
[----:B------:R-:W-:Y:S01]  /*17db0*/  BPT.TRAP 0x1 ;  /* 0x000000040000795c */ /* 0x000fe20000300000 */
.L_x_565:
[----:B------:R-:W0:Y:S01]  /*17dc0*/  S2R R3, SR_CgaCtaId ;  /* 0x0000000000037919 */ /* 0x000e220000008800 */
[----:B------:R-:W-:-:S04]  /*17dd0*/  MOV R0, 0x400 ;  /* 0x0000040000007802 */ /* 0x000fc80000000f00 */
[----:B0-----:R-:W-:Y:S02]  /*17de0*/  LEA R3, R3, R0, 0x18 ;  /* 0x0000000003037211 */ /* 0x001fe400078ec0ff */
[----:B------:R-:W-:-:S03]  /*17df0*/  SHF.L.U32 R0, R7, 0x1f, RZ ;  /* 0x0000001f07007819 */ /* 0x000fc600000006ff */
[----:B------:R-:W-:-:S05]  /*17e00*/  VIADD R3, R3, 0x18 ;  /* 0x0000001803037836 */ /* 0x000fca0000000000 */
[----:B------:R-:W-:-:S04]  /*17e10*/  LEA R5, R6, R3, 0x3 ;  /* 0x0000000306057211 */ /* 0x000fc800078e18ff */
[----:B------:R-:W0:Y:S02]  /*17e20*/  SYNCS.PHASECHK.TRANS64.TRYWAIT P0, [R5+URZ], R0 ;  /* 0x00000000050075a7 */ /* 0x000e24000800017f */
[----:B0-----:R-:W-:Y:S05]  /*17e30*/  @!P0 BRA `(.L_x_566) ;  /* 0x0000000000d48947 */ /* 0x001fea0003800000 */
.L_x_576:
[----:B------:R-:W-:-:S05]  /*17e40*/  VIADD R6, R6, 0x1 ;  /* 0x0000000106067836 */ /* 0x000fca0000000000 */
[----:B------:R-:W-:-:S04]  /*17e50*/  ISETP.NE.AND P0, PT, R6, 0x3, PT ;  /* 0x000000030600780c */ /* 0x000fc80003f05270 */
[----:B0-----:R-:W-:Y:S02]  /*17e60*/  SEL R0, RZ, 0x1, P0 ;  /* 0x00000001ff007807 */ /* 0x001fe40000000000 */
[----:B------:R-:W-:Y:S02]  /*17e70*/  SEL R6, R6, RZ, P0 ;  /* 0x000000ff06067207 */ /* 0x000fe40000000000 */
[----:B------:R-:W-:-:S03]  /*17e80*/  LOP3.LUT R7, R7, R0, RZ, 0x3c, !PT ;  /* 0x0000000007077212 */ /* 0x000fc600078e3cff */
[----:B------:R-:W-:Y:S01]  /*17e90*/  IMAD R5, R6, 0x8, R3 ;  /* 0x0000000806057824 */ /* 0x000fe200078e0203 */
[----:B------:R-:W-:-:S04]  /*17ea0*/  SHF.L.U32 R0, R7, 0x1f, RZ ;  /* 0x0000001f07007819 */ /* 0x000fc800000006ff */
[----:B------:R-:W0:Y:S02]  /*17eb0*/  SYNCS.PHASECHK.TRANS64.TRYWAIT P0, [R5+URZ], R0 ;  /* 0x00000000050075a7 */ /* 0x000e24000800017f */
[----:B0-----:R-:W-:Y:S05]  /*17ec0*/  @!P0 BRA `(.L_x_567) ;  /* 0x0000000000c48947 */ /* 0x001fea0003800000 */
.L_x_577:
[----:B0-----:R-:W-:-:S05]  /*17ed0*/  VIADD R0, R6, 0x1 ;  /* 0x0000000106007836 */ /* 0x001fca0000000000 */
[----:B------:R-:W-:-:S04]  /*17ee0*/  ISETP.NE.AND P0, PT, R0, 0x3, PT ;  /* 0x000000030000780c */ /* 0x000fc80003f05270 */
[----:B------:R-:W-:Y:S02]  /*17ef0*/  SEL R2, RZ, 0x1, P0 ;  /* 0x00000001ff027807 */ /* 0x000fe40000000000 */
[----:B------:R-:W-:Y:S02]  /*17f00*/  SEL R0, R0, RZ, P0 ;  /* 0x000000ff00007207 */ /* 0x000fe40000000000 */
[----:B------:R-:W-:Y:S02]  /*17f10*/  LOP3.LUT R2, R7, R2, RZ, 0x3c, !PT ;  /* 0x0000000207027212 */ /* 0x000fe400078e3cff */
[----:B------:R-:W-:Y:S02]  /*17f20*/  LEA R3, R0, R3, 0x3 ;  /* 0x0000000300037211 */ /* 0x000fe400078e18ff */
[----:B------:R-:W-:-:S07]  /*17f30*/  SHF.L.U32 R0, R2, 0x1f, RZ ;  /* 0x0000001f02007819 */ /* 0x000fce00000006ff */
.L_x_568:
[----:B0-----:R0:W1:Y:S02]  /*17f40*/  SYNCS.PHASECHK.TRANS64.TRYWAIT P0, [R3+URZ], R0 ;  /* 0x00000000030075a7 */ /* 0x001064000800017f */
[----:B-1----:R-:W-:Y:S05]  /*17f50*/  @!P0 NANOSLEEP.SYNCS 0x989680 ;  /* 0x009896800000895d */ /* 0x002fea0003900000 */
[----:B------:R-:W1:Y:S02]  /*17f60*/  @!P0 SYNCS.PHASECHK.TRANS64 P0, [R3+URZ], R0 ;  /* 0x00000000030085a7 */ /* 0x000e64000800007f */
[----:B-1----:R-:W-:Y:S05]  /*17f70*/  @!P0 BRA `(.L_x_568) ;  /* 0xfffffffc00f08947 */ /* 0x002fea000383ffff */
.L_x_564:
[----:B------:R-:W-:Y:S05]  /*17f80*/  BSYNC B0 ;  /* 0x0000000000007941 */ /* 0x000fea0003800000 */
.L_x_563:
[----:B------:R-:W-:Y:S05]  /*17f90*/  EXIT ;  /* 0x000000000000794d */ /* 0x000fea0003800000 */
.L_x_21:
[----:B-1----:R1:W2:Y:S02]  /*17fa0*/  SYNCS.PHASECHK.TRANS64.TRYWAIT P1, [R4+URZ], R3 ;  /* 0x00000003040075a7 */ /* 0x0022a4000802017f */
[----:B--2---:R-:W-:Y:S05]  /*17fb0*/  @!P1 NANOSLEEP.SYNCS 0x989680 ;  /* 0x009896800000995d */ /* 0x004fea0003900000 */
[----:B------:R-:W2:Y:S02]  /*17fc0*/  @!P1 SYNCS.PHASECHK.TRANS64 P1, [R4+URZ], R3 ;  /* 0x00000003040095a7 */ /* 0x000ea4000802007f */
[----:B--2---:R-:W-:Y:S05]  /*17fd0*/  @!P1 BRA `(.L_x_21) ;  /* 0xfffffffc00f09947 */ /* 0x004fea000383ffff */
[----:B------:R-:W-:Y:S05]  /*17fe0*/  BRA `(.L_x_20) ;  /* 0xfffffe9400a07947 */ /* 0x000fea000383ffff */
.L_x_26:
[----:B-1----:R1:W2:Y:S02]  /*17ff0*/  SYNCS.PHASECHK.TRANS64.TRYWAIT P1, [R5+URZ], R6 ;  /* 0x00000006050075a7 */ /* 0x0022a4000802017f */
[----:B--2---:R-:W-:Y:S05]  /*18000*/  @!P1 NANOSLEEP.SYNCS 0x989680 ;  /* 0x009896800000995d */ /* 0x004fea0003900000 */
[----:B------:R-:W2:Y:S02]  /*18010*/  @!P1 SYNCS.PHASECHK.TRANS64 P1, [R5+URZ], R6 ;  /* 0x00000006050095a7 */ /* 0x000ea4000802007f */
[----:B--2---:R-:W-:Y:S05]  /*18020*/  @!P1 BRA `(.L_x_26) ;  /* 0xfffffffc00f09947 */ /* 0x004fea000383ffff */
[----:B------:R-:W-:Y:S05]  /*18030*/  BRA `(.L_x_25) ;  /* 0xfffffeac00007947 */ /* 0x000fea000383ffff */
.L_x_551:
[----:B------:R-:W-:Y:S01]  /*18040*/  BSSY B1, `(.L_x_569) ;  /* 0x0000006000017945 */ /* 0x000fe20003800000 */
[----:B------:R-:W-:-:S07]  /*18050*/  IMAD.MOV.U32 R15, RZ, RZ, -0x1 ;  /* 0xffffffffff0f7424 */ /* 0x000fce00078e00ff */
[----:B------:R-:W-:Y:S05]  /*18060*/  WARPSYNC.COLLECTIVE R15, `(.L_x_570) ;  /* 0x000000000f0c7348 */ /* 0x000fea0003c00000 */
[----:B------:R-:W-:Y:S02]  /*18070*/  ELECT P6, UR62, PT ;  /* 0x00000000003e782f */ /* 0x000fe400038c0000 */
[----:B------:R-:W-:Y:S01]  /*18080*/  MOV R14, UR62 ;  /* 0x0000003e000e7c02 */ /* 0x000fe20008000f00 */
[----:B------:R-:W-:Y:S10]  /*18090*/  ENDCOLLECTIVE ;  /* 0x000000000000791b */ /* 0x000ff40003800000 */
.L_x_570:
[----:B------:R-:W-:Y:S05]  /*180a0*/  BSYNC B1 ;  /* 0x0000000000017941 */ /* 0x000fea0003800000 */
.L_x_569:
[----:B------:R-:W-:Y:S05]  /*180b0*/  BRA `(.L_x_571) ;  /* 0xfffffff000247947 */ /* 0x000fea000383ffff */
.L_x_554:
[----:B0-----:R0:W2:Y:S02]  /*180c0*/  SYNCS.PHASECHK.TRANS64.TRYWAIT P0, [R8+URZ+0x18], R11 ;  /* 0x0000180b080075a7 */ /* 0x0010a4000800017f */
[----:B--2---:R-:W-:Y:S05]  /*180d0*/  @!P0 NANOSLEEP.SYNCS 0x989680 ;  /* 0x009896800000895d */ /* 0x004fea0003900000 */
[----:B------:R-:W2:Y:S02]  /*180e0*/  @!P0 SYNCS.PHASECHK.TRANS64 P0, [R8+URZ+0x18], R11 ;  /* 0x0000180b080085a7 */ /* 0x000ea4000800007f */
[----:B--2---:R-:W-:Y:S05]  /*180f0*/  @!P0 BRA `(.L_x_554) ;  /* 0xfffffffc00f08947 */ /* 0x004fea000383ffff */
[----:B------:R-:W-:Y:S05]  /*18100*/  BRA `(.L_x_572) ;  /* 0xfffffff000687947 */ /* 0x000fea000383ffff */
.L_x_562:
[----:B------:R-:W-:Y:S01]  /*18110*/  BSSY B0, `(.L_x_573) ;  /* 0x0000006000007945 */ /* 0x000fe20003800000 */
[----:B------:R-:W-:-:S07]  /*18120*/  IMAD.MOV.U32 R15, RZ, RZ, -0x1 ;  /* 0xffffffffff0f7424 */ /* 0x000fce00078e00ff */
[----:B------:R-:W-:Y:S05]  /*18130*/  WARPSYNC.COLLECTIVE R15, `(.L_x_574) ;  /* 0x000000000f0c7348 */ /* 0x000fea0003c00000 */
[----:B------:R-:W-:Y:S02]  /*18140*/  ELECT P6, UR62, PT ;  /* 0x00000000003e782f */ /* 0x000fe400038c0000 */
[----:B------:R-:W-:Y:S01]  /*18150*/  MOV R14, UR62 ;  /* 0x0000003e000e7c02 */ /* 0x000fe20008000f00 */
[----:B------:R-:W-:Y:S10]  /*18160*/  ENDCOLLECTIVE ;  /* 0x000000000000791b */ /* 0x000ff40003800000 */
.L_x_574:
[----:B------:R-:W-:Y:S05]  /*18170*/  BSYNC B0 ;  /* 0x0000000000007941 */ /* 0x000fea0003800000 */
.L_x_573:
[----:B------:R-:W-:Y:S05]  /*18180*/  BRA `(.L_x_575) ;  /* 0xfffffff800f07947 */ /* 0x000fea000383ffff */
.L_x_566:
[----:B0-----:R0:W1:Y:S02]  /*18190*/  SYNCS.PHASECHK.TRANS64.TRYWAIT P0, [R5+URZ], R0 ;  /* 0x00000000050075a7 */ /* 0x001064000800017f */
[----:B-1----:R-:W-:Y:S05]  /*181a0*/  @!P0 NANOSLEEP.SYNCS 0x989680 ;  /* 0x009896800000895d */ /* 0x002fea0003900000 */
[----:B------:R-:W1:Y:S02]  /*181b0*/  @!P0 SYNCS.PHASECHK.TRANS64 P0, [R5+URZ], R0 ;  /* 0x00000000050085a7 */ /* 0x000e64000800007f */
[----:B-1----:R-:W-:Y:S05]  /*181c0*/  @!P0 BRA `(.L_x_566) ;  /* 0xfffffffc00f08947 */ /* 0x002fea000383ffff */
[----:B------:R-:W-:Y:S05]  /*181d0*/  BRA `(.L_x_576) ;  /* 0xfffffffc00187947 */ /* 0x000fea000383ffff */
.L_x_567:
[----:B0-----:R0:W1:Y:S02]  /*181e0*/  SYNCS.PHASECHK.TRANS64.TRYWAIT P0, [R5+URZ], R0 ;  /* 0x00000000050075a7 */ /* 0x001064000800017f */
[----:B-1----:R-:W-:Y:S05]  /*181f0*/  @!P0 NANOSLEEP.SYNCS 0x989680 ;  /* 0x009896800000895d */ /* 0x002fea0003900000 */
[----:B------:R-:W1:Y:S02]  /*18200*/  @!P0 SYNCS.PHASECHK.TRANS64 P0, [R5+URZ], R0 ;  /* 0x00000000050085a7 */ /* 0x000e64000800007f */
[----:B-1----:R-:W-:Y:S05]  /*18210*/  @!P0 BRA `(.L_x_567) ;  /* 0xfffffffc00f08947 */ /* 0x002fea000383ffff */
[----:B------:R-:W-:Y:S05]  /*18220*/  BRA `(.L_x_577) ;  /* 0xfffffffc00287947 */ /* 0x000fea000383ffff */
.L_x_578:
[----:B------:R-:W-:-:S00]  /*18230*/  BRA `(.L_x_578) ;  /* 0xfffffffc00fc7947 */ /* 0x000fc0000383ffff */
[----:B------:R-:W-:-:S00]  /*18240*/  NOP ;  /* 0x0000000000007918 */ /* 0x000fc00000000000 */
        /* <DEDUP_REMOVED lines=11> */
.L_x_579:


//--------------------- .nv.global.init           --------------------------
	.section	.nv.global.init,"aw",@progbits
.nv.global.init:
	.type		$str$22,@object
	.size		$str$22,($str$23 - $str$22)
$str$22:
        /*0000*/ 	.byte	0x6b, 0x5f, 0x74, 0x69, 0x6c, 0x65, 0x5f, 0x63, 0x6f, 0x75, 0x6e, 0x74, 0x20, 0x3e, 0x3d, 0x20
        /*0010*/ 	.byte	0x31, 0x00
	.type		$str$23,@object
	.size		$str$23,(__unnamed_1 - $str$23)
$str$23:
        /*0012*/ 	.byte	0x2f, 0x74, 0x6d, 0x70, 0x2f, 0x63, 0x75, 0x74, 0x6c, 0x61, 0x73, 0x73, 0x5f, 0x73, 0x77, 0x65
        /*0022*/ 	.byte	0x65, 0x70, 0x5f, 0x73, 0x72, 0x63, 0x2f, 0x69, 0x6e, 0x63, 0x6c, 0x75, 0x64, 0x65, 0x2f, 0x63
        /*0032*/ 	.byte	0x75, 0x74, 0x6c, 0x61, 0x73, 0x73, 0x2f, 0x67, 0x65, 0x6d, 0x6d, 0x2f, 0x63, 0x6f, 0x6c, 0x6c
        /*0042*/ 	.byte	0x65, 0x63, 0x74, 0x69, 0x76, 0x65, 0x2f, 0x73, 0x6d, 0x39, 0x30, 0x5f, 0x6d, 0x6d, 0x61, 0x5f
        /*0052*/ 	.byte	0x74, 0x6d, 0x61, 0x5f, 0x67, 0x6d, 0x6d, 0x61, 0x5f, 0x73, 0x73, 0x5f, 0x77, 0x61, 0x72, 0x70
        /*0062*/ 	.byte	0x73, 0x70, 0x65, 0x63, 0x69, 0x61, 0x6c, 0x69, 0x7a, 0x65, 0x64, 0x2e, 0x68, 0x70, 0x70, 0x00
	.type		__unnamed_1,@object
	.size		__unnamed_1,(.L_0 - __unnamed_1)
__unnamed_1:
        /* <DEDUP_REMOVED lines=181> */
        /*0bc2*/ 	.byte	0x65, 0x6e, 0x74, 0x69, 0x74, 0x79, 0x5d, 0x00
.L_0:


//--------------------- .nv.shared._ZN7cutlass13device_kernelINS_4gemm6kernel13GemmUniversalIN4cute5tupleIJiiiiEEENS1_10collective13CollectiveMmaINS1_34MainloopSm90TmaGmmaWarpSpecializedILi3ENS5_IJNS4_1CILi1EEENSA_ILi2EEESB_EEENS1_35KernelTmaWarpSpecializedCooperativeEEENS5_IJNSA_ILi256EEESG_NSA_ILi32EEEEEENS_6half_tENS5_IJlSB_lEEESJ_SK_NS4_8TiledMMAINS4_8MMA_AtomIJNS4_4SM904GMMA26MMA_64x256x16_F32F16F16_SSILNSO_5MajorE0ELSQ_0ELNSO_7ScaleInE1ELSR_1EEEEEENS4_6LayoutINS5_IJSC_SB_SB_EEENS5_IJSB_NSA_ILi0EEESW_EEEEENS5_IJNS4_10UnderscoreESZ_SZ_EEEEENS4_23SM90_TMA_LOAD_MULTICASTENS4_14ComposedLayoutINS4_7SwizzleILi2ELi4ELi3EEENS4_18smem_ptr_flag_bitsILi16EEENSU_INS5_IJNSA_ILi8EEESH_EEENS5_IJSH_SB_EEEEEEEvNS4_8identityENS4_13SM90_TMA_LOADES1C_vS1D_EENS_8epilogue10collective6detail29Sm90TmaWarpSpecializedAdapterINS1H_15DefaultEpilogueISJ_SK_SK_NS1G_6thread17LinearCombinationISJ_Li1EffLNS1L_9ScaleType4KindE0ELNS_15FloatRoundStyleE2ESJ_EENS1_15EpilogueDefaultEEEEEvvEEEEvNT_6ParamsE --------------------------
	.section	.nv.shared._ZN7cutlass13device_kernelINS_4gemm6kernel13GemmUniversalIN4cute5tupleIJiiiiEEENS1_10collective13CollectiveMmaINS1_34MainloopSm90TmaGmmaWarpSpecializedILi3ENS5_IJNS4_1CILi1EEENSA_ILi2EEESB_EEENS1_35KernelTmaWarpSpecializedCooperativeEEENS5_IJNSA_ILi256EEESG_NSA_ILi32EEEEEENS_6half_tENS5_IJlSB_lEEESJ_SK_NS4_8TiledMMAINS4_8MMA_AtomIJNS4_4SM904GMMA26MMA_64x256x16_F32F16F16_SSILNSO_5MajorE0ELSQ_0ELNSO_7ScaleInE1ELSR_1EEEEEENS4_6LayoutINS5_IJSC_SB_SB_EEENS5_IJSB_NSA_ILi0EEESW_EEEEENS5_IJNS4_10UnderscoreESZ_SZ_EEEEENS4_23SM90_TMA_LOAD_MULTICASTENS4_14ComposedLayoutINS4_7SwizzleILi2ELi4ELi3EEENS4_18smem_ptr_flag_bitsILi16EEENSU_INS5_IJNSA_ILi8EEESH_EEENS5_IJSH_SB_EEEEEEEvNS4_8identityENS4_13SM90_TMA_LOADES1C_vS1D_EENS_8epilogue10collective6detail29Sm90TmaWarpSpecializedAdapterINS1H_15DefaultEpilogueISJ_SK_SK_NS1G_6thread17LinearCombinationISJ_Li1EffLNS1L_9ScaleType4KindE0ELNS_15FloatRoundStyleE2ESJ_EENS1_15EpilogueDefaultEEEEEvvEEEEvNT_6ParamsE,"aw",@nobits
	.sectionflags	@""
	.align	16
	.zero		1024


//--------------------- .nv.shared.reserved.0     --------------------------
	.section	.nv.shared.reserved.0,"aw",@nobits
	.weak		__nv_reservedSMEM_offset_0_alias
	.size		__nv_reservedSMEM_offset_0_alias, 0, 0
	.other		__nv_reservedSMEM_offset_0_alias,@"STO_CUDA_RESERVED_SHARED STV_DEFAULT"
__nv_reservedSMEM_offset_0_alias:
	.zero		0


//--------------------- .nv.global                --------------------------
	.section	.nv.global,"aw",@nobits
.nv.global:
	.type		_ZN39_INTERNAL_be4ef9bd_4_k_cu_9787d6ad_28994cute1_E,@object
	.size		_ZN39_INTERNAL_be4ef9bd_4_k_cu_9787d6ad_28994cute1_E,(_ZN39_INTERNAL_be4ef9bd_4_k_cu_9787d6ad_28994cuda3std3__45__cpo6cbeginE - _ZN39_INTERNAL_be4ef9bd_4_k_cu_9787d6ad_28994cute1_E)
_ZN39_INTERNAL_be4ef9bd_4_k_cu_9787d6ad_28994cute1_E:
	.zero		1
	.type		_ZN39_INTERNAL_be4ef9bd_4_k_cu_9787d6ad_28994cuda3std3__45__cpo6cbeginE,@object
	.size		_ZN39_INTERNAL_be4ef9bd_4_k_cu_9787d6ad_28994cuda3std3__45__cpo6cbeginE,(_ZN39_INTERNAL_be4ef9bd_4_k_cu_9787d6ad_28994cuda3std3__48in_placeE - _ZN39_INTERNAL_be4ef9bd_4_k_cu_9787d6ad_28994cuda3std3__45__cpo6cbeginE)
_ZN39_INTERNAL_be4ef9bd_4_k_cu_9787d6ad_28994cuda3std3__45__cpo6cbeginE:
	.zero		1
	.type		_ZN39_INTERNAL_be4ef9bd_4_k_cu_9787d6ad_28994cuda3std3__48in_placeE,@object
	.size		_ZN39_INTERNAL_be4ef9bd_4_k_cu_9787d6ad_28994cuda3std3__48in_placeE,(_ZN39_INTERNAL_be4ef9bd_4_k_cu_9787d6ad_28994cuda3std6ranges3__45__cpo9iter_moveE - _ZN39_INTERNAL_be4ef9bd_4_k_cu_9787d6ad_28994cuda3std3__48in_placeE)
_ZN39_INTERNAL_be4ef9bd_4_k_cu_9787d6ad_28994cuda3std3__48in_placeE:
	.zero		1
	.type		_ZN39_INTERNAL_be4ef9bd_4_k_cu_9787d6ad_28994cuda3std6ranges3__45__cpo9iter_moveE,@object
	.size		_ZN39_INTERNAL_be4ef9bd_4_k_cu_9787d6ad_28994cuda3std6ranges3__45__cpo9iter_moveE,(_ZN39_INTERNAL_be4ef9bd_4_k_cu_9787d6ad_28994cuda3std3__45__cpo5beginE - _ZN39_INTERNAL_be4ef9bd_4_k_cu_9787d6ad_28994cuda3std6ranges3__45__cpo9iter_moveE)
_ZN39_INTERNAL_be4ef9bd_4_k_cu_9787d6ad_28994cuda3std6ranges3__45__cpo9iter_moveE:
	.zero		1
	.type		_ZN39_INTERNAL_be4ef9bd_4_k_cu_9787d6ad_28994cuda3std3__45__cpo5beginE,@object
	.size		_ZN39_INTERNAL_be4ef9bd_4_k_cu_9787d6ad_28994cuda3std3__45__cpo5beginE,(_ZN39_INTERNAL_be4ef9bd_4_k_cu_9787d6ad_28994cuda3std3__441_GLOBAL__N__be4ef9bd_4_k_cu_9787d6ad_28996ignoreE - _ZN39_INTERNAL_be4ef9bd_4_k_cu_9787d6ad_28994cuda3std3__45__cpo5beginE)
_ZN39_INTERNAL_be4ef9bd_4_k_cu_9787d6ad_28994cuda3std3__45__cpo5beginE:
	.zero		1
	.type		_ZN39_INTERNAL_be4ef9bd_4_k_cu_9787d6ad_28994cuda3std3__441_GLOBAL__N__be4ef9bd_4_k_cu_9787d6ad_28996ignoreE,@object
	.size		_ZN39_INTERNAL_be4ef9bd_4_k_cu_9787d6ad_28994cuda3std3__441_GLOBAL__N__be4ef9bd_4_k_cu_9787d6ad_28996ignoreE,(_ZN39_INTERNAL_be4ef9bd_4_k_cu_9787d6ad_28994cute7productE - _ZN39_INTERNAL_be4ef9bd_4_k_cu_9787d6ad_28994cuda3std3__441_GLOBAL__N__be4ef9bd_4_k_cu_9787d6ad_28996ignoreE)
_ZN39_INTERNAL_be4ef9bd_4_k_cu_9787d6ad_28994cuda3std3__441_GLOBAL__N__be4ef9bd_4_k_cu_9787d6ad_28996ignoreE:
	.zero		1
	.type		_ZN39_INTERNAL_be4ef9bd_4_k_cu_9787d6ad_28994cute7productE,@object
	.size		_ZN39_INTERNAL_be4ef9bd_4_k_cu_9787d6ad_28994cute7productE,(_ZN39_INTERNAL_be4ef9bd_4_k_cu_9787d6ad_28994cuda3std3__45__cpo3endE - _ZN39_INTERNAL_be4ef9bd_4_k_cu_9787d6ad_28994cute7productE)
_ZN39_INTERNAL_be4ef9bd_4_k_cu_9787d6ad_28994cute7productE:
	.zero		1
	.type		_ZN39_INTERNAL_be4ef9bd_4_k_cu_9787d6ad_28994cuda3std3__45__cpo3endE,@object
	.size		_ZN39_INTERNAL_be4ef9bd_4_k_cu_9787d6ad_28994cuda3std3__45__cpo3endE,(_ZN39_INTERNAL_be4ef9bd_4_k_cu_9787d6ad_28994cuda3std3__419piecewise_constructE - _ZN39_INTERNAL_be4ef9bd_4_k_cu_9787d6ad_28994cuda3std3__45__cpo3endE)
_ZN39_INTERNAL_be4ef9bd_4_k_cu_9787d6ad_28994cuda3std3__45__cpo3endE:
	.zero		1
	.type		_ZN39_INTERNAL_be4ef9bd_4_k_cu_9787d6ad_28994cuda3std3__419piecewise_constructE,@object
	.size		_ZN39_INTERNAL_be4ef9bd_4_k_cu_9787d6ad_28994cuda3std3__419piecewise_constructE,(_ZN39_INTERNAL_be4ef9bd_4_k_cu_9787d6ad_28994cuda3std3__45__cpo4cendE - _ZN39_INTERNAL_be4ef9bd_4_k_cu_9787d6ad_28994cuda3std3__419piecewise_constructE)
_ZN39_INTERNAL_be4ef9bd_4_k_cu_9787d6ad_28994cuda3std3__419piecewise_constructE:
	.zero		1
	.type		_ZN39_INTERNAL_be4ef9bd_4_k_cu_9787d6ad_28994cuda3std3__45__cpo4cendE,@object
	.size		_ZN39_INTERNAL_be4ef9bd_4_k_cu_9787d6ad_28994cuda3std3__45__cpo4cendE,(_ZN39_INTERNAL_be4ef9bd_4_k_cu_9787d6ad_28994cuda3std6ranges3__45__cpo4swapE - _ZN39_INTERNAL_be4ef9bd_4_k_cu_9787d6ad_28994cuda3std3__45__cpo4cendE)
_ZN39_INTERNAL_be4ef9bd_4_k_cu_9787d6ad_28994cuda3std3__45__cpo4cendE:
	.zero		1
	.type		_ZN39_INTERNAL_be4ef9bd_4_k_cu_9787d6ad_28994cuda3std6ranges3__45__cpo4swapE,@object
	.size		_ZN39_INTERNAL_be4ef9bd_4_k_cu_9787d6ad_28994cuda3std6ranges3__45__cpo4swapE,(.L_8 - _ZN39_INTERNAL_be4ef9bd_4_k_cu_9787d6ad_28994cuda3std6ranges3__45__cpo4swapE)
_ZN39_INTERNAL_be4ef9bd_4_k_cu_9787d6ad_28994cuda3std6ranges3__45__cpo4swapE:
	.zero		1
.L_8:


//--------------------- .nv.constant0._ZN7cutlass13device_kernelINS_4gemm6kernel13GemmUniversalIN4cute5tupleIJiiiiEEENS1_10collective13CollectiveMmaINS1_34MainloopSm90TmaGmmaWarpSpecializedILi3ENS5_IJNS4_1CILi1EEENSA_ILi2EEESB_EEENS1_35KernelTmaWarpSpecializedCooperativeEEENS5_IJNSA_ILi256EEESG_NSA_ILi32EEEEEENS_6half_tENS5_IJlSB_lEEESJ_SK_NS4_8TiledMMAINS4_8MMA_AtomIJNS4_4SM904GMMA26MMA_64x256x16_F32F16F16_SSILNSO_5MajorE0ELSQ_0ELNSO_7ScaleInE1ELSR_1EEEEEENS4_6LayoutINS5_IJSC_SB_SB_EEENS5_IJSB_NSA_ILi0EEESW_EEEEENS5_IJNS4_10UnderscoreESZ_SZ_EEEEENS4_23SM90_TMA_LOAD_MULTICASTENS4_14ComposedLayoutINS4_7SwizzleILi2ELi4ELi3EEENS4_18smem_ptr_flag_bitsILi16EEENSU_INS5_IJNSA_ILi8EEESH_EEENS5_IJSH_SB_EEEEEEEvNS4_8identityENS4_13SM90_TMA_LOADES1C_vS1D_EENS_8epilogue10collective6detail29Sm90TmaWarpSpecializedAdapterINS1H_15DefaultEpilogueISJ_SK_SK_NS1G_6thread17LinearCombinationISJ_Li1EffLNS1L_9ScaleType4KindE0ELNS_15FloatRoundStyleE2ESJ_EENS1_15EpilogueDefaultEEEEEvvEEEEvNT_6ParamsE --------------------------
	.section	.nv.constant0._ZN7cutlass13device_kernelINS_4gemm6kernel13GemmUniversalIN4cute5tupleIJiiiiEEENS1_10collective13CollectiveMmaINS1_34MainloopSm90TmaGmmaWarpSpecializedILi3ENS5_IJNS4_1CILi1EEENSA_ILi2EEESB_EEENS1_35KernelTmaWarpSpecializedCooperativeEEENS5_IJNSA_ILi256EEESG_NSA_ILi32EEEEEENS_6half_tENS5_IJlSB_lEEESJ_SK_NS4_8TiledMMAINS4_8MMA_AtomIJNS4_4SM904GMMA26MMA_64x256x16_F32F16F16_SSILNSO_5MajorE0ELSQ_0ELNSO_7ScaleInE1ELSR_1EEEEEENS4_6LayoutINS5_IJSC_SB_SB_EEENS5_IJSB_NSA_ILi0EEESW_EEEEENS5_IJNS4_10UnderscoreESZ_SZ_EEEEENS4_23SM90_TMA_LOAD_MULTICASTENS4_14ComposedLayoutINS4_7SwizzleILi2ELi4ELi3EEENS4_18smem_ptr_flag_bitsILi16EEENSU_INS5_IJNSA_ILi8EEESH_EEENS5_IJSH_SB_EEEEEEEvNS4_8identityENS4_13SM90_TMA_LOADES1C_vS1D_EENS_8epilogue10collective6detail29Sm90TmaWarpSpecializedAdapterINS1H_15DefaultEpilogueISJ_SK_SK_NS1G_6thread17LinearCombinationISJ_Li1EffLNS1L_9ScaleType4KindE0ELNS_15FloatRoundStyleE2ESJ_EENS1_15EpilogueDefaultEEEEEvvEEEEvNT_6ParamsE,"a",@progbits
	.sectionflags	@""
	.align	4
.nv.constant0._ZN7cutlass13device_kernelINS_4gemm6kernel13GemmUniversalIN4cute5tupleIJiiiiEEENS1_10collective13CollectiveMmaINS1_34MainloopSm90TmaGmmaWarpSpecializedILi3ENS5_IJNS4_1CILi1EEENSA_ILi2EEESB_EEENS1_35KernelTmaWarpSpecializedCooperativeEEENS5_IJNSA_ILi256EEESG_NSA_ILi32EEEEEENS_6half_tENS5_IJlSB_lEEESJ_SK_NS4_8TiledMMAINS4_8MMA_AtomIJNS4_4SM904GMMA26MMA_64x256x16_F32F16F16_SSILNSO_5MajorE0ELSQ_0ELNSO_7ScaleInE1ELSR_1EEEEEENS4_6LayoutINS5_IJSC_SB_SB_EEENS5_IJSB_NSA_ILi0EEESW_EEEEENS5_IJNS4_10UnderscoreESZ_SZ_EEEEENS4_23SM90_TMA_LOAD_MULTICASTENS4_14ComposedLayoutINS4_7SwizzleILi2ELi4ELi3EEENS4_18smem_ptr_flag_bitsILi16EEENSU_INS5_IJNSA_ILi8EEESH_EEENS5_IJSH_SB_EEEEEEEvNS4_8identityENS4_13SM90_TMA_LOADES1C_vS1D_EENS_8epilogue10collective6detail29Sm90TmaWarpSpecializedAdapterINS1H_15DefaultEpilogueISJ_SK_SK_NS1G_6thread17LinearCombinationISJ_Li1EffLNS1L_9ScaleType4KindE0ELNS_15FloatRoundStyleE2ESJ_EENS1_15EpilogueDefaultEEEEEvvEEEEvNT_6ParamsE:
	.zero		1664


//--------------------- SYMBOLS --------------------------

	.type		.nv.reservedSmem.offset0,@object
	.size		.nv.reservedSmem.offset0,0x4
	.type		__assertfail,@function
